def gluon_wgmma(
    a_ptr,
    b_ptr,
    c_ptr,
    M,
    N,
    K,
    stride_am,
    stride_bk,
    stride_cm,
    BLOCK_M: gl.constexpr,
    BLOCK_N: gl.constexpr,
    BLOCK_K: gl.constexpr,
    DTYPE: gl.constexpr,
    A_LAYOUT: gl.constexpr,
    B_LAYOUT: gl.constexpr,
    C_LAYOUT: gl.constexpr,
    B_SHAPE: gl.constexpr,
    TRANS_B: gl.constexpr,
    NUM_BUFFERS: gl.constexpr,
    NUM_WARPS: gl.constexpr,
):
    a_desc = tma.make_tensor_descriptor(
        a_ptr, [M, K], [stride_am, 1], [BLOCK_M, BLOCK_K], A_LAYOUT
    )
    b_desc = tma.make_tensor_descriptor(
        b_ptr,
        [N, K] if TRANS_B else [K, N],
        [stride_bk, 1],
        B_SHAPE,
        B_LAYOUT,
    )
    c_desc = tma.make_tensor_descriptor(
        c_ptr, [M, N], [stride_cm, 1], [BLOCK_M, BLOCK_N], C_LAYOUT
    )

    a_bufs = gl.allocate_shared_memory(
        DTYPE, [NUM_BUFFERS, BLOCK_M, BLOCK_K], A_LAYOUT
    )
    b_bufs = gl.allocate_shared_memory(DTYPE, [NUM_BUFFERS] + B_SHAPE, B_LAYOUT)

    pid_m = gl.program_id(0)
    pid_n = gl.program_id(1)
    off_m = pid_m * BLOCK_M
    off_n = pid_n * BLOCK_N

    mma_layout: gl.constexpr = pick_wgmma_layout(DTYPE, BLOCK_M, BLOCK_N, NUM_WARPS)
    acc = warpgroup_mma_init(
        gl.zeros((BLOCK_M, BLOCK_N), dtype=gl.float32, layout=mma_layout)
    )

    bars = gl.allocate_shared_memory(
        gl.int64, [NUM_BUFFERS, 1], mbarrier.MBarrierLayout()
    )
    for i in gl.static_range(NUM_BUFFERS):
        mbarrier.init(bars.index(i), count=1)
    idx = 0
    phase = 0

    for k in range(0, K, BLOCK_K):
        a = a_bufs.index(idx)
        b = b_bufs.index(idx)
        bar = bars.index(idx)
        mbarrier.expect(bar, a_desc.block_type.nbytes + b_desc.block_type.nbytes)
        tma.async_copy_global_to_shared(a_desc, [off_m, k], bar, a)
        tma.async_copy_global_to_shared(
            b_desc, [off_n, k] if TRANS_B else [k, off_n], bar, b
        )
        mbarrier.wait(bar, phase=phase)

        if TRANS_B:
            b = b.permute((1, 0))
        acc = warpgroup_mma_wait(num_outstanding=0, deps=(acc,))
        acc = warpgroup_mma(a, b, acc, is_async=True)

        idx += 1
        if idx == NUM_BUFFERS:
            idx = 0
            phase ^= 1

    acc = warpgroup_mma_wait(num_outstanding=0, deps=(acc,))
    for i in gl.static_range(NUM_BUFFERS):
        mbarrier.invalidate(bars.index(i))

    c_smem = gl.allocate_shared_memory(DTYPE, [BLOCK_M, BLOCK_N], C_LAYOUT)
    c_smem.store(acc.to(DTYPE))
    fence_async_shared()
    tma.async_copy_shared_to_global(c_desc, [off_m, off_n], c_smem)
    tma.store_wait(pendings=0)

# config = {"BLOCK_K": 64, "BLOCK_M": 128, "BLOCK_N": 128, "arch": "sm_90", "dtype": "fp8e4m3", "num_buffers": 2, "num_warps": 4, "trans_b": 1}
# arch = sm_90


// ===== COMPILED SASS (sm_90a) =====

	.target	sm_90a

	.elftype	@"ET_EXEC"


//--------------------- .note.nv.tkinfo           --------------------------
	.section	.note.nv.tkinfo,"",@"SHT_NOTE"
	.sectionflags	@"SHF_NOTE_NV_TKINFO"
	.tkinfo
        /*0018*/ 	.word	0x00000002
        /*0030*/ 	.string	""
        /*0030*/ 	.string	"ptxas"
        /*0030*/ 	.string	"Cuda compilation tools, release 13.0, V13.0.88"
        /*0030*/ 	.string	"Build cuda_13.0.r13.0/compiler.36424714_0"
        /*0030*/ 	.string	"-v  -suppress-debug-info  -lineinfo  -arch sm_90a "



//--------------------- .note.nv.cuinfo           --------------------------
	.section	.note.nv.cuinfo,"",@"SHT_NOTE"
	.sectionflags	@"SHF_NOTE_NV_CUINFO"
        /*0018*/ 	.short	0x0002
        /*001a*/ 	.short	0x005a
        /*001c*/ 	.short	0x0082
	.zero		2


//--------------------- .nv.info                  --------------------------
	.section	.nv.info,"",@"SHT_CUDA_INFO"
	.align	4


	//----- nvinfo : EIATTR_REGCOUNT
	.align		4
        /*0000*/ 	.byte	0x04, 0x2f
        /*0002*/ 	.short	(.L_1 - .L_0)
	.align		4
.L_0:
        /*0004*/ 	.word	index@(gluon_wgmma)
        /*0008*/ 	.word	0x0000009a


	//----- nvinfo : EIATTR_FRAME_SIZE
	.align		4
.L_1:
        /*000c*/ 	.byte	0x04, 0x11
        /*000e*/ 	.short	(.L_3 - .L_2)
	.align		4
.L_2:
        /*0010*/ 	.word	index@(gluon_wgmma)
        /*0014*/ 	.word	0x00000000


	//----- nvinfo : EIATTR_MIN_STACK_SIZE
	.align		4
.L_3:
        /*0018*/ 	.byte	0x04, 0x12
        /*001a*/ 	.short	(.L_5 - .L_4)
	.align		4
.L_4:
        /*001c*/ 	.word	index@(gluon_wgmma)
        /*0020*/ 	.word	0x00000000
.L_5:


//--------------------- .nv.compat                --------------------------
	.section	.nv.compat,"",@"SHT_CUDA_COMPAT_INFO"
	.align	4
        /*0000*/ 	.byte	0x02, 0x09, 0x01, 0x00, 0x02, 0x02, 0x04, 0x00, 0x02, 0x05, 0x05, 0x00, 0x03, 0x07, 0x01, 0x01
        /*0010*/ 	.byte	0x02, 0x03, 0x03, 0x00, 0x02, 0x06, 0x01, 0x00, 0x04, 0x0b, 0x08, 0x00, 0x00, 0x00, 0x00, 0x00
        /*0020*/ 	.byte	0x00, 0x00, 0x00, 0x00


//--------------------- .nv.info.gluon_wgmma      --------------------------
	.section	.nv.info.gluon_wgmma,"",@"SHT_CUDA_INFO"
	.sectionflags	@""
	.align	4


	//----- nvinfo : EIATTR_CUDA_API_VERSION
	.align		4
        /*0000*/ 	.byte	0x04, 0x37
        /*0002*/ 	.short	(.L_7 - .L_6)
.L_6:
        /*0004*/ 	.word	0x00000082


	//----- nvinfo : EIATTR_KPARAM_INFO
	.align		4
.L_7:
        /*0008*/ 	.byte	0x04, 0x17
        /*000a*/ 	.short	(.L_9 - .L_8)
.L_8:
        /*000c*/ 	.word	0x00000000
        /*0010*/ 	.short	0x000a
        /*0012*/ 	.short	0x0048
        /*0014*/ 	.byte	0x00, 0xf4, 0x21, 0x00


	//----- nvinfo : EIATTR_KPARAM_INFO
	.align		4
.L_9:
        /*0018*/ 	.byte	0x04, 0x17
        /*001a*/ 	.short	(.L_11 - .L_10)
.L_10:
        /*001c*/ 	.word	0x00000000
        /*0020*/ 	.short	0x0009
        /*0022*/ 	.short	0x0040
        /*0024*/ 	.byte	0x00, 0xf4, 0x21, 0x00


	//----- nvinfo : EIATTR_KPARAM_INFO
	.align		4
.L_11:
        /*0028*/ 	.byte	0x04, 0x17
        /*002a*/ 	.short	(.L_13 - .L_12)
.L_12:
        /*002c*/ 	.word	0x00000000
        /*0030*/ 	.short	0x0008
        /*0032*/ 	.short	0x0038
        /*0034*/ 	.byte	0x00, 0xf0, 0x21, 0x00


	//----- nvinfo : EIATTR_KPARAM_INFO
	.align		4
.L_13:
        /*0038*/ 	.byte	0x04, 0x17
        /*003a*/ 	.short	(.L_15 - .L_14)
.L_14:
        /*003c*/ 	.word	0x00000000
        /*0040*/ 	.short	0x0007
        /*0042*/ 	.short	0x0030
        /*0044*/ 	.byte	0x00, 0xf0, 0x21, 0x00


	//----- nvinfo : EIATTR_KPARAM_INFO
	.align		4
.L_15:
        /*0048*/ 	.byte	0x04, 0x17
        /*004a*/ 	.short	(.L_17 - .L_16)
.L_16:
        /*004c*/ 	.word	0x00000000
        /*0050*/ 	.short	0x0006
        /*0052*/ 	.short	0x0028
        /*0054*/ 	.byte	0x00, 0xf0, 0x21, 0x00


	//----- nvinfo : EIATTR_KPARAM_INFO
	.align		4
.L_17:
        /*0058*/ 	.byte	0x04, 0x17
        /*005a*/ 	.short	(.L_19 - .L_18)
.L_18:
        /*005c*/ 	.word	0x00000000
        /*0060*/ 	.short	0x0005
        /*0062*/ 	.short	0x0020
        /*0064*/ 	.byte	0x00, 0xf0, 0x11, 0x00


	//----- nvinfo : EIATTR_KPARAM_INFO
	.align		4
.L_19:
        /*0068*/ 	.byte	0x04, 0x17
        /*006a*/ 	.short	(.L_21 - .L_20)
.L_20:
        /*006c*/ 	.word	0x00000000
        /*0070*/ 	.short	0x0004
        /*0072*/ 	.short	0x001c
        /*0074*/ 	.byte	0x00, 0xf0, 0x11, 0x00


	//----- nvinfo : EIATTR_KPARAM_INFO
	.align		4
.L_21:
        /*0078*/ 	.byte	0x04, 0x17
        /*007a*/ 	.short	(.L_23 - .L_22)
.L_22:
        /*007c*/ 	.word	0x00000000
        /*0080*/ 	.short	0x0003
        /*0082*/ 	.short	0x0018
        /*0084*/ 	.byte	0x00, 0xf0, 0x11, 0x00


	//----- nvinfo : EIATTR_KPARAM_INFO
	.align		4
.L_23:
        /*0088*/ 	.byte	0x04, 0x17
        /*008a*/ 	.short	(.L_25 - .L_24)
.L_24:
        /*008c*/ 	.word	0x00000000
        /*0090*/ 	.short	0x0002
        /*0092*/ 	.short	0x0010
        /*0094*/ 	.byte	0x00, 0xf4, 0x21, 0x00


	//----- nvinfo : EIATTR_KPARAM_INFO
	.align		4
.L_25:
        /*0098*/ 	.byte	0x04, 0x17
        /*009a*/ 	.short	(.L_27 - .L_26)
.L_26:
        /*009c*/ 	.word	0x00000000
        /*00a0*/ 	.short	0x0001
        /*00a2*/ 	.short	0x0008
        /*00a4*/ 	.byte	0x00, 0xf4, 0x21, 0x00


	//----- nvinfo : EIATTR_KPARAM_INFO
	.align		4
.L_27:
        /*00a8*/ 	.byte	0x04, 0x17
        /*00aa*/ 	.short	(.L_29 - .L_28)
.L_28:
        /*00ac*/ 	.word	0x00000000
        /*00b0*/ 	.short	0x0000
        /*00b2*/ 	.short	0x0000
        /*00b4*/ 	.byte	0x00, 0xf4, 0x21, 0x00


	//----- nvinfo : EIATTR_SPARSE_MMA_MASK
	.align		4
.L_29:
        /*00b8*/ 	.byte	0x03, 0x50
        /*00ba*/ 	.short	0x0000


	//----- nvinfo : EIATTR_MAXREG_COUNT
	.align		4
        /*00bc*/ 	.byte	0x03, 0x1b
        /*00be*/ 	.short	0x00ff


	//----- nvinfo : EIATTR_NUM_BARRIERS
	.align		4
        /*00c0*/ 	.byte	0x02, 0x4c
        /*00c2*/ 	.byte	0x01
	.zero		1


	//----- nvinfo : EIATTR_MERCURY_ISA_VERSION
	.align		4
        /*00c4*/ 	.byte	0x03, 0x5f
        /*00c6*/ 	.short	0x0101


	//----- nvinfo : EIATTR_INT_WARP_WIDE_INSTR_OFFSETS
	.align		4
        /*00c8*/ 	.byte	0x04, 0x31
        /*00ca*/ 	.short	(.L_31 - .L_30)


	//   ....[0]....
.L_30:
        /*00cc*/ 	.word	0x00001580


	//   ....[1]....
        /*00d0*/ 	.word	0x000015a0


	//   ....[2]....
        /*00d4*/ 	.word	0x00001650


	//   ....[3]....
        /*00d8*/ 	.word	0x00001c20


	//   ....[4]....
        /*00dc*/ 	.word	0x00001c30


	//   ....[5]....
        /*00e0*/ 	.word	0x00001cb0


	//   ....[6]....
        /*00e4*/ 	.word	0x00001cc0


	//   ....[7]....
        /*00e8*/ 	.word	0x000021d0


	//   ....[8]....
        /*00ec*/ 	.word	0x00002210


	//----- nvinfo : EIATTR_COOP_GROUP_MASK_REGIDS
	.align		4
.L_31:
        /*00f0*/ 	.byte	0x04, 0x29
        /*00f2*/ 	.short	(.L_33 - .L_32)


	//   ....[0]....
.L_32:
        /*00f4*/ 	.word	0xffffffff


	//   ....[1]....
        /*00f8*/ 	.word	0xffffffff


	//   ....[2]....
        /*00fc*/ 	.word	0xffffffff


	//----- nvinfo : EIATTR_COOP_GROUP_INSTR_OFFSETS
	.align		4
.L_33:
        /*0100*/ 	.byte	0x04, 0x28
        /*0102*/ 	.short	(.L_35 - .L_34)


	//   ....[0]....
.L_34:
        /*0104*/ 	.word	0x00000140


	//   ....[1]....
        /*0108*/ 	.word	0x000006f0


	//   ....[2]....
        /*010c*/ 	.word	0x00000cc0


	//----- nvinfo : EIATTR_MBARRIER_INSTR_OFFSETS
	.align		4
.L_35:
        /*0110*/ 	.byte	0x04, 0x39
        /*0112*/ 	.short	(.L_37 - .L_36)


	//   ....[0]....
.L_36:
        /*0114*/ 	.word	0x000016d0
        /*0118*/ 	.word	0x000000ff
        /*011c*/ 	.word	0x00008000
        /*0120*/ 	.short	0x0100
        /*0122*/ 	.byte	0x14
	.zero		1


	//   ....[1]....
        /*0124*/ 	.word	0x000016f0
        /*0128*/ 	.word	0x000000ff
        /*012c*/ 	.word	0x00008008
        /*0130*/ 	.short	0x0100
        /*0132*/ 	.byte	0x14
	.zero		1


	//   ....[2]....
        /*0134*/ 	.word	0x00001d80
        /*0138*/ 	.word	0x000000ff
        /*013c*/ 	.word	0x00008000
        /*0140*/ 	.short	0x010a
        /*0142*/ 	.byte	0x16
	.zero		1


	//   ....[3]....
        /*0144*/ 	.word	0x00002080
        /*0148*/ 	.word	0x000000ff
        /*014c*/ 	.word	0x00008000
        /*0150*/ 	.short	0x0108
        /*0152*/ 	.byte	0x14
	.zero		1


	//   ....[4]....
        /*0154*/ 	.word	0x00002160
        /*0158*/ 	.word	0x000000ff
        /*015c*/ 	.word	0x00008008
        /*0160*/ 	.short	0x0108
        /*0162*/ 	.byte	0x14
	.zero		1


	//   ....[5]....
        /*0164*/ 	.word	0x00002970
        /*0168*/ 	.word	0x000000ff
        /*016c*/ 	.word	0x00008000
        /*0170*/ 	.short	0x010a
        /*0172*/ 	.byte	0x16
	.zero		1


	//----- nvinfo : EIATTR_NUM_MBARRIERS
	.align		4
.L_37:
        /*0174*/ 	.byte	0x03, 0x38
        /*0176*/ 	.short	0x0002


	//----- nvinfo : EIATTR_EXIT_INSTR_OFFSETS
	.align		4
        /*0178*/ 	.byte	0x04, 0x1c
        /*017a*/ 	.short	(.L_39 - .L_38)


	//   ....[0]....
.L_38:
        /*017c*/ 	.word	0x00002960


	//----- nvinfo : EIATTR_REQNTID
	.align		4
.L_39:
        /*0180*/ 	.byte	0x04, 0x10
        /*0182*/ 	.short	(.L_41 - .L_40)
.L_40:
        /*0184*/ 	.word	0x00000080
        /*0188*/ 	.word	0x00000001
        /*018c*/ 	.word	0x00000001


	//----- nvinfo : EIATTR_CRS_STACK_SIZE
	.align		4
.L_41:
        /*0190*/ 	.byte	0x04, 0x1e
        /*0192*/ 	.short	(.L_43 - .L_42)
.L_42:
        /*0194*/ 	.word	0x00000000


	//----- nvinfo : EIATTR_CBANK_PARAM_SIZE
	.align		4
.L_43:
        /*0198*/ 	.byte	0x03, 0x19
        /*019a*/ 	.short	0x0050


	//----- nvinfo : EIATTR_PARAM_CBANK
	.align		4
        /*019c*/ 	.byte	0x04, 0x0a
        /*019e*/ 	.short	(.L_45 - .L_44)
	.align		4
.L_44:
        /*01a0*/ 	.word	index@(.nv.constant0.gluon_wgmma)
        /*01a4*/ 	.short	0x0210
        /*01a6*/ 	.short	0x0050


	//----- nvinfo : EIATTR_SW_WAR
	.align		4
.L_45:
        /*01a8*/ 	.byte	0x04, 0x36
        /*01aa*/ 	.short	(.L_47 - .L_46)
.L_46:
        /*01ac*/ 	.word	0x00000008
.L_47:


//--------------------- .nv.callgraph             --------------------------
	.section	.nv.callgraph,"",@"SHT_CUDA_CALLGRAPH"
	.align	4
	.sectionentsize	8
	.align		4
        /*0000*/ 	.word	0x00000000
	.align		4
        /*0004*/ 	.word	0xffffffff
	.align		4
        /*0008*/ 	.word	0x00000000
	.align		4
        /*000c*/ 	.word	0xfffffffe
	.align		4
        /*0010*/ 	.word	0x00000000
	.align		4
        /*0014*/ 	.word	0xfffffffd
	.align		4
        /*0018*/ 	.word	0x00000000
	.align		4
        /*001c*/ 	.word	0xfffffffc


//--------------------- .text.gluon_wgmma         --------------------------
	.section	.text.gluon_wgmma,"ax",@progbits
	.align	128
        .global         gluon_wgmma
        .type           gluon_wgmma,@function
        .size           gluon_wgmma,(.L_x_53 - gluon_wgmma)
        .other          gluon_wgmma,@"STO_CUDA_ENTRY STV_DEFAULT"
gluon_wgmma:
.text.gluon_wgmma:
[----:B------:R-:W-:Y:S01]  /*0000*/  LDC R1, c[0x0][0x28] ;  /* 0x00000a00ff017b82 */ /* 0x000fe20000000800 */
[----:B------:R-:W1:Y:S07]  /*0010*/  S2R R0, SR_TID.X ;  /* 0x0000000000007919 */ /* 0x000e6e0000002100 */
[----:B------:R-:W2:Y:S01]  /*0020*/  S2UR UR4, SR_CgaCtaId ;  /* 0x00000000000479c3 */ /* 0x000ea20000008800 */
[----:B------:R-:W-:Y:S01]  /*0030*/  UMOV UR20, 0x400 ;  /* 0x0000040000147882 */ /* 0x000fe20000000000 */
[----:B------:R-:W-:Y:S01]  /*0040*/  ULDC UR6, c[0x0][0xc] ;  /* 0x0000030000067ab9 */ /* 0x000fe20000000800 */
[----:B------:R-:W-:Y:S01]  /*0050*/  ULDC.64 UR32, c[0x0][0x250] ;  /* 0x0000940000207ab9 */ /* 0x000fe20000000a00 */
[----:B------:R-:W-:Y:S04]  /*0060*/  BSSY B0, `(.L_x_0) ;  /* 0x000001e000007945 */ /* 0x000fe80003800000 */
[----:B------:R-:W3:Y:S08]  /*0070*/  LDC R12, c[0x0][0x230] ;  /* 0x00008c00ff0c7b82 */ /* 0x000ef00000000800 */
[----:B------:R-:W-:Y:S08]  /*0080*/  S2UR UR34, SR_CTAID.Y ;  /* 0x00000000002279c3 */ /* 0x000ff00000002600 */
[----:B------:R-:W4:Y:S01]  /*0090*/  S2UR UR5, SR_CTAID.Z ;  /* 0x00000000000579c3 */ /* 0x000f220000002700 */
[----:B--2---:R-:W-:-:S03]  /*00a0*/  ULEA UR20, UR4, UR20, 0x18 ;  /* 0x0000001404147291 */ /* 0x004fc6000f8ec03f */
[----:B------:R-:W-:Y:S01]  /*00b0*/  ULDC UR4, c[0x0][0x10] ;  /* 0x0000040000047ab9 */ /* 0x000fe20000000800 */
[----:B-1----:R-:W-:-:S03]  /*00c0*/  LOP3.LUT R7, R0, 0x7f, RZ, 0xc0, !PT ;  /* 0x0000007f00077812 */ /* 0x002fc600078ec0ff */
[----:B------:R-:W1:Y:S01]  /*00d0*/  S2UR UR29, SR_CTAID.X ;  /* 0x00000000001d79c3 */ /* 0x000e620000002500 */
[----:B---3--:R-:W-:Y:S01]  /*00e0*/  VIADD R5, R12, 0xffffffff ;  /* 0xffffffff0c057836 */ /* 0x008fe20000000000 */
[C---:B------:R-:W-:Y:S02]  /*00f0*/  ISETP.GE.U32.AND P0, PT, R7.reuse, 0x20, PT ;  /* 0x000000200700780c */ /* 0x040fe40003f06070 */
[C---:B------:R-:W-:Y:S02]  /*0100*/  ISETP.NE.U32.AND P2, PT, R7.reuse, RZ, PT ;  /* 0x000000ff0700720c */ /* 0x040fe40003f45070 */
[----:B------:R-:W-:Y:S02]  /*0110*/  LEA R4, R7, UR20, 0x2 ;  /* 0x0000001407047c11 */ /* 0x000fe4000f8e10ff */
[----:B------:R-:W2:Y:S07]  /*0120*/  LDC R6, c[0x0][0x228] ;  /* 0x00008a00ff067b82 */ /* 0x000eae0000000800 */
[----:B------:R3:W-:Y:S01]  /*0130*/  @!P0 STS [R4], RZ ;  /* 0x000000ff04008388 */ /* 0x0007e20000000800 */
[----:B------:R-:W-:-:S03]  /*0140*/  NOP ;  /* 0x0000000000007918 */ /* 0x000fc60000000000 */
[----:B------:R3:W-:Y:S01]  /*0150*/  @!P2 STS [UR20+0x20], R5 ;  /* 0x00002005ff00a988 */ /* 0x0007e20008000814 */
[----:B----4-:R-:W-:-:S04]  /*0160*/  UIMAD UR4, UR5, UR4, UR34 ;  /* 0x00000004050472a4 */ /* 0x010fc8000f8e0222 */
[----:B-1----:R-:W-:-:S04]  /*0170*/  UIMAD UR4, UR4, UR6, UR29 ;  /* 0x00000006040472a4 */ /* 0x002fc8000f8e021d */
[----:B------:R-:W-:Y:S01]  /*0180*/  UIMAD UR5, UR4, 0x180, URZ ;  /* 0x00000180040578a4 */ /* 0x000fe2000f8e023f */
[----:B--2---:R-:W-:Y:S02]  /*0190*/  VIADD R6, R6, 0xffffffff ;  /* 0xffffffff06067836 */ /* 0x004fe40000000000 */
[----:B------:R-:W-:Y:S01]  /*01a0*/  UMOV UR4, URZ ;  /* 0x0000003f00047c82 */ /* 0x000fe20008000000 */
[----:B------:R-:W-:-:S04]  /*01b0*/  UIADD3 UR28, UP0, UR5, UR32, URZ ;  /* 0x00000020051c7290 */ /* 0x000fc8000ff1e03f */
[----:B------:R-:W-:Y:S01]  /*01c0*/  ULEA.HI.X.SX32 UR23, UR5, UR33, 0x1, UP0 ;  /* 0x0000002105177291 */ /* 0x000fe200080f0e3f */
[----:B---3--:R-:W-:Y:S11]  /*01d0*/  @P2 BRA `(.L_x_1) ;  /* 0x0000000000182947 */ /* 0x008ff60003800000 */
[----:B------:R-:W1:Y:S01]  /*01e0*/  LDS R2, [UR20+0x8] ;  /* 0x00000814ff027984 */ /* 0x000e620008000800 */
[----:B------:R-:W2:Y:S01]  /*01f0*/  LDC.64 R8, c[0x0][0x210] ;  /* 0x00008400ff087b82 */ /* 0x000ea20000000a00 */
[----:B------:R-:W-:Y:S02]  /*0200*/  IMAD.MOV.U32 R3, RZ, RZ, 0x70 ;  /* 0x00000070ff037424 */ /* 0x000fe400078e00ff */
[----:B--2---:R2:W-:Y:S03]  /*0210*/  STS.64 [UR20], R8 ;  /* 0x00000008ff007988 */ /* 0x0045e60008000a14 */
[----:B-1----:R-:W-:-:S05]  /*0220*/  LOP3.LUT R2, R2, 0x10, R3, 0xd8, !PT ;  /* 0x0000001002027812 */ /* 0x002fca00078ed803 */
[----:B------:R2:W-:Y:S02]  /*0230*/  STS [UR20+0x8], R2 ;  /* 0x00000802ff007988 */ /* 0x0005e40008000814 */
.L_x_1:
[----:B------:R-:W-:Y:S05]  /*0240*/  BSYNC B0 ;  /* 0x0000000000007941 */ /* 0x000fea0003800000 */
.L_x_0:
[----:B------:R-:W-:Y:S04]  /*0250*/  BSSY B0, `(.L_x_2) ;  /* 0x000000a000007945 */ /* 0x000fe80003800000 */
[----:B------:R-:W-:Y:S05]  /*0260*/  @P2 BRA `(.L_x_3) ;  /* 0x0000000000202947 */ /* 0x000fea0003800000 */
[----:B--2---:R-:W1:Y:S01]  /*0270*/  LDS R2, [UR20+0x34] ;  /* 0x00003414ff027984 */ /* 0x004e620008000800 */
[----:B------:R-:W-:Y:S02]  /*0280*/  IMAD.MOV.U32 R3, RZ, RZ, 0x3f000000 ;  /* 0x3f000000ff037424 */ /* 0x000fe400078e00ff */
[----:B------:R-:W-:Y:S01]  /*0290*/  @!P2 IMAD.MOV.U32 R8, RZ, RZ, 0x7f ;  /* 0x0000007fff08a424 */ /* 0x000fe200078e00ff */
[----:B------:R-:W2:Y:S02]  /*02a0*/  @!P2 LDS R9, [UR20+0x38] ;  /* 0x00003814ff09a984 */ /* 0x000ea40008000800 */
[----:B-1----:R-:W-:Y:S02]  /*02b0*/  LOP3.LUT R2, R2, 0xff000000, R3, 0xb8, !PT ;  /* 0xff00000002027812 */ /* 0x002fe400078eb803 */
[----:B--2---:R-:W-:-:S03]  /*02c0*/  @!P2 LOP3.LUT R3, R9, 0xff, R8, 0xb8, !PT ;  /* 0x000000ff0903a812 */ /* 0x004fc600078eb808 */
[----:B------:R1:W-:Y:S04]  /*02d0*/  STS [UR20+0x34], R2 ;  /* 0x00003402ff007988 */ /* 0x0003e80008000814 */
[----:B------:R1:W-:Y:S02]  /*02e0*/  @!P2 STS [UR20+0x38], R3 ;  /* 0x00003803ff00a988 */ /* 0x0003e40008000814 */
.L_x_3:
[----:B------:R-:W-:Y:S05]  /*02f0*/  BSYNC B0 ;  /* 0x0000000000007941 */ /* 0x000fea0003800000 */
.L_x_2:
[----:B------:R-:W-:Y:S04]  /*0300*/  BSSY B0, `(.L_x_4) ;  /* 0x000000a000007945 */ /* 0x000fe80003800000 */
[----:B------:R-:W-:Y:S05]  /*0310*/  @P2 BRA `(.L_x_5) ;  /* 0x0000000000202947 */ /* 0x000fea0003800000 */
[----:B-12---:R-:W1:Y:S01]  /*0320*/  LDS R2, [UR20+0x1c] ;  /* 0x00001c14ff027984 */ /* 0x006e620008000800 */
[----:B------:R-:W2:Y:S03]  /*0330*/  LDC.64 R10, c[0x0][0x238] ;  /* 0x00008e00ff0a7b82 */ /* 0x000ea60000000a00 */
[----:B------:R3:W-:Y:S01]  /*0340*/  STS [UR20+0x24], R6 ;  /* 0x00002406ff007988 */ /* 0x0007e20008000814 */
[--C-:B--2---:R-:W-:Y:S02]  /*0350*/  SHF.R.U32.HI R9, RZ, 0x4, R11.reuse ;  /* 0x00000004ff097819 */ /* 0x104fe4000001160b */
[----:B------:R-:W-:-:S05]  /*0360*/  SHF.R.U64 R3, R10, 0x4, R11 ;  /* 0x000000040a037819 */ /* 0x000fca000000120b */
[----:B------:R3:W-:Y:S01]  /*0370*/  STS [UR20+0xc], R3 ;  /* 0x00000c03ff007988 */ /* 0x0007e20008000814 */
[----:B-1----:R-:W-:-:S05]  /*0380*/  LOP3.LUT R2, R2, 0xf, R9, 0xb8, !PT ;  /* 0x0000000f02027812 */ /* 0x002fca00078eb809 */
[----:B------:R3:W-:Y:S02]  /*0390*/  STS [UR20+0x1c], R2 ;  /* 0x00001c02ff007988 */ /* 0x0007e40008000814 */
.L_x_5:
[----:B------:R-:W-:Y:S05]  /*03a0*/  BSYNC B0 ;  /* 0x0000000000007941 */ /* 0x000fea0003800000 */
.L_x_4:
[----:B------:R-:W-:Y:S04]  /*03b0*/  BSSY B1, `(.L_x_6) ;  /* 0x000001d000017945 */ /* 0x000fe80003800000 */
[----:B------:R-:W-:Y:S04]  /*03c0*/  BSSY B0, `(.L_x_7) ;  /* 0x0000018000007945 */ /* 0x000fe80003800000 */
[----:B------:R-:W-:Y:S05]  /*03d0*/  @P2 BRA `(.L_x_8) ;  /* 0x00000000001c2947 */ /* 0x000fea0003800000 */
[----:B-123--:R-:W1:Y:S02]  /*03e0*/  LDS R2, [UR20+0x34] ;  /* 0x00003414ff027984 */ /* 0x00ee640008000800 */
[----:B-1----:R-:W-:-:S05]  /*03f0*/  LOP3.LUT R2, R2, 0x7, RZ, 0xb8, !PT ;  /* 0x0000000702027812 */ /* 0x002fca00078eb8ff */
[----:B------:R1:W-:Y:S01]  /*0400*/  STS [UR20+0x34], R2 ;  /* 0x00003402ff007988 */ /* 0x0003e20008000814 */
[----:B------:R-:W-:Y:S05]  /*0410*/  @P2 BRA `(.L_x_9) ;  /* 0x00000000001c2947 */ /* 0x000fea0003800000 */
[----:B-1----:R-:W1:Y:S02]  /*0420*/  LDS R2, [UR20+0x34] ;  /* 0x00003414ff027984 */ /* 0x002e640008000800 */
[----:B-1----:R-:W-:-:S05]  /*0430*/  LOP3.LUT R2, R2, 0x38, RZ, 0xb8, !PT ;  /* 0x0000003802027812 */ /* 0x002fca00078eb8ff */
[----:B------:R4:W-:Y:S02]  /*0440*/  STS [UR20+0x34], R2 ;  /* 0x00003402ff007988 */ /* 0x0009e40008000814 */
.L_x_8:
[----:B------:R-:W-:Y:S05]  /*0450*/  @P2 BRA `(.L_x_10) ;  /* 0x00000000001c2947 */ /* 0x000fea0003800000 */
[----:B-1234-:R-:W1:Y:S02]  /*0460*/  LDS R2, [UR20+0x8] ;  /* 0x00000814ff027984 */ /* 0x01ee640008000800 */
[----:B-1----:R-:W-:-:S05]  /*0470*/  LOP3.LUT R2, R2, 0x780, RZ, 0xb8, !PT ;  /* 0x0000078002027812 */ /* 0x002fca00078eb8ff */
[----:B------:R2:W-:Y:S02]  /*0480*/  STS [UR20+0x8], R2 ;  /* 0x00000802ff007988 */ /* 0x0005e40008000814 */
.L_x_9:
[----:B------:R-:W-:Y:S05]  /*0490*/  @P2 BRA `(.L_x_11) ;  /* 0x0000000000282947 */ /* 0x000fea0003800000 */
[----:B-12---:R-:W1:Y:S02]  /*04a0*/  LDS R2, [UR20+0x8] ;  /* 0x00000814ff027984 */ /* 0x006e640008000800 */
[----:B-1----:R-:W-:-:S05]  /*04b0*/  LOP3.LUT R2, R2, 0x1800, RZ, 0xb8, !PT ;  /* 0x0000180002027812 */ /* 0x002fca00078eb8ff */
[----:B------:R5:W-:Y:S02]  /*04c0*/  STS [UR20+0x8], R2 ;  /* 0x00000802ff007988 */ /* 0x000be40008000814 */
.L_x_10:
[----:B------:R-:W-:Y:S05]  /*04d0*/  @P2 BREAK B0 ;  /* 0x0000000000002942 */ /* 0x000fea0003800000 */
[----:B------:R-:W-:Y:S05]  /*04e0*/  @P2 BRA `(.L_x_12) ;  /* 0x0000000000242947 */ /* 0x000fea0003800000 */
[----:B-1-3--:R-:W1:Y:S01]  /*04f0*/  LDS R3, [UR20+0x8] ;  /* 0x00000814ff037984 */ /* 0x00ae620008000800 */
[----:B--2-45:R-:W-:-:S05]  /*0500*/  IMAD.MOV.U32 R2, RZ, RZ, 0x6000 ;  /* 0x00006000ff027424 */ /* 0x034fca00078e00ff */
[----:B-1----:R-:W-:-:S04]  /*0510*/  LOP3.LUT R2, R3, 0x4000, R2, 0xd8, !PT ;  /* 0x0000400003027812 */ /* 0x002fc800078ed802 */
[----:B------:R-:W-:-:S05]  /*0520*/  LOP3.LUT R2, R2, 0x400000, RZ, 0xb8, !PT ;  /* 0x0040000002027812 */ /* 0x000fca00078eb8ff */
[----:B------:R3:W-:Y:S02]  /*0530*/  STS [UR20+0x8], R2 ;  /* 0x00000802ff007988 */ /* 0x0007e40008000814 */
.L_x_11:
[----:B------:R-:W-:Y:S05]  /*0540*/  BSYNC B0 ;  /* 0x0000000000007941 */ /* 0x000fea0003800000 */
.L_x_7:
[----:B-123--:R-:W1:Y:S02]  /*0550*/  @!P2 LDS R2, [UR20+0x8] ;  /* 0x00000814ff02a984 */ /* 0x00ee640008000800 */
[----:B-1----:R-:W-:-:S05]  /*0560*/  @!P2 LOP3.LUT R2, R2, 0x8000, RZ, 0xb8, !PT ;  /* 0x000080000202a812 */ /* 0x002fca00078eb8ff */
[----:B------:R1:W-:Y:S02]  /*0570*/  @!P2 STS [UR20+0x8], R2 ;  /* 0x00000802ff00a988 */ /* 0x0003e40008000814 */
.L_x_12:
[----:B------:R-:W-:Y:S05]  /*0580*/  BSYNC B1 ;  /* 0x0000000000017941 */ /* 0x000fea0003800000 */
.L_x_6:
[----:B------:R-:W-:Y:S05]  /*0590*/  WARPSYNC.ALL ;  /* 0x0000000000007948 */ /* 0x000fea0003800000 */
[----:B------:R-:W-:Y:S05]  /*05a0*/  @P0 BRA `(.L_x_13) ;  /* 0x00000000002c0947 */ /* 0x000fea0003800000 */
[----:B-12345:R-:W1:Y:S01]  /*05b0*/  S2R R2, SR_LANEID ;  /* 0x0000000000027919 */ /* 0x03ee620000000000 */
[----:B------:R-:W-:Y:S05]  /*05c0*/  WARPSYNC.ALL ;  /* 0x0000000000007948 */ /* 0x000fea0003800000 */
[----:B-1----:R-:W-:-:S05]  /*05d0*/  IMAD.SHL.U32 R8, R2, 0x4, RZ ;  /* 0x0000000402087824 */ /* 0x002fca00078e00ff */
[----:B------:R-:W1:Y:S01]  /*05e0*/  LDS R9, [R8+UR20] ;  /* 0x0000001408097984 */ /* 0x000e620008000800 */
[----:B------:R-:W-:Y:S01]  /*05f0*/  IADD3 R2, P1, R8, UR28, RZ ;  /* 0x0000001c08027c10 */ /* 0x000fe2000ff3e0ff */
[----:B------:R-:W-:-:S04]  /*0600*/  UMOV UR22, UR28 ;  /* 0x0000001c00167c82 */ /* 0x000fc80008000000 */
[----:B------:R-:W-:-:S05]  /*0610*/  IMAD.X R3, RZ, RZ, UR23, P1 ;  /* 0x00000017ff037e24 */ /* 0x000fca00088e06ff */
[----:B-1----:R1:W2:Y:S01]  /*0620*/  ATOMG.E.EXCH.STRONG.GPU PT, RZ, [R2], R9 ;  /* 0x0000000902ff73a8 */ /* 0x0022a200041ee100 */
[----:B------:R-:W-:-:S04]  /*0630*/  DEPBAR {5,4,3,2,1,0} ;  /* 0x0000003f0000791a */ /* 0x000fc80000000000 */
[----:B------:R1:W-:Y:S01]  /*0640*/  UTMACCTL.IV [UR22] ;  /* 0x00000000160079b9 */ /* 0x0003e20008000000 */
[----:B------:R-:W-:Y:S01]  /*0650*/  NOP ;  /* 0x0000000000007918 */ /* 0x000fe20000000000 */
.L_x_13:
[----:B------:R-:W-:Y:S05]  /*0660*/  @P0 BRA `(.L_x_14) ;  /* 0x00000000000c0947 */ /* 0x000fea0003800000 */
[----:B------:R0:W-:Y:S01]  /*0670*/  UTMACMDFLUSH ;  /* 0x00000000000079b7 */ /* 0x0001e20000000000 */
[----:B------:R-:W-:Y:S05]  /*0680*/  @P0 BRA `(.L_x_14) ;  /* 0x0000000000040947 */ /* 0x000fea0003800000 */
[----:B------:R-:W-:-:S04]  /*0690*/  DEPBAR.LE SB0, 0x0 ;  /* 0x000080000000791a */ /* 0x000fc80000000000 */
.L_x_14:
[----:B------:R-:W-:Y:S05]  /*06a0*/  WARPSYNC.ALL ;  /* 0x0000000000007948 */ /* 0x000fea0003800000 */
[----:B--2---:R-:W-:Y:S06]  /*06b0*/  BAR.SYNC.DEFER_BLOCKING 0x0 ;  /* 0x0000000000007b1d */ /* 0x004fec0000010000 */
[----:B------:R-:W-:Y:S02]  /*06c0*/  BSSY B1, `(.L_x_15) ;  /* 0x000000b000017945 */ /* 0x000fe40003800000 */
[----:B------:R-:W-:Y:S06]  /*06d0*/  BAR.SYNC.DEFER_BLOCKING 0x0 ;  /* 0x0000000000007b1d */ /* 0x000fec0000010000 */
[----:B------:R2:W-:Y:S01]  /*06e0*/  @!P0 STS [R4], RZ ;  /* 0x000000ff04008388 */ /* 0x0005e20000000800 */
[----:B------:R-:W-:Y:S01]  /*06f0*/  NOP ;  /* 0x0000000000007918 */ /* 0x000fe20000000000 */
[----:B------:R-:W-:Y:S05]  /*0700*/  @P2 BRA `(.L_x_16) ;  /* 0x0000000000182947 */ /* 0x000fea0003800000 */
[----:B-1-345:R-:W1:Y:S01]  /*0710*/  LDS R2, [UR20+0x8] ;  /* 0x00000814ff027984 */ /* 0x03ae620008000800 */
[----:B------:R-:W3:Y:S01]  /*0720*/  LDC.64 R8, c[0x0][0x218] ;  /* 0x00008600ff087b82 */ /* 0x000ee20000000a00 */
[----:B------:R-:W-:Y:S02]  /*0730*/  IMAD.MOV.U32 R3, RZ, RZ, 0x70 ;  /* 0x00000070ff037424 */ /* 0x000fe400078e00ff */
[----:B---3--:R3:W-:Y:S03]  /*0740*/  STS.64 [UR20], R8 ;  /* 0x00000008ff007988 */ /* 0x0087e60008000a14 */
[----:B-1----:R-:W-:-:S05]  /*0750*/  LOP3.LUT R2, R2, 0x10, R3, 0xd8, !PT ;  /* 0x0000001002027812 */ /* 0x002fca00078ed803 */
[----:B------:R3:W-:Y:S02]  /*0760*/  STS [UR20+0x8], R2 ;  /* 0x00000802ff007988 */ /* 0x0007e40008000814 */
.L_x_16:
[----:B-1----:R-:W-:Y:S05]  /*0770*/  BSYNC B1 ;  /* 0x0000000000017941 */ /* 0x002fea0003800000 */
.L_x_15:
[----:B------:R-:W-:Y:S04]  /*0780*/  BSSY B2, `(.L_x_17) ;  /* 0x000000f000027945 */ /* 0x000fe80003800000 */
[----:B------:R-:W-:Y:S04]  /*0790*/  BSSY B1, `(.L_x_18) ;  /* 0x000000c000017945 */ /* 0x000fe80003800000 */
[----:B------:R-:W-:Y:S05]  /*07a0*/  @P2 BRA `(.L_x_19) ;  /* 0x0000000000282947 */ /* 0x000fea0003800000 */
[----:B---345:R-:W1:Y:S01]  /*07b0*/  LDS R2, [UR20+0x34] ;  /* 0x00003414ff027984 */ /* 0x038e620008000800 */
[----:B------:R-:W-:Y:S01]  /*07c0*/  IMAD.MOV.U32 R3, RZ, RZ, 0x3f000000 ;  /* 0x3f000000ff037424 */ /* 0x000fe200078e00ff */
[----:B------:R-:W-:Y:S05]  /*07d0*/  @P2 BREAK B1 ;  /* 0x0000000000012942 */ /* 0x000fea0003800000 */
[----:B-1----:R-:W-:-:S05]  /*07e0*/  LOP3.LUT R2, R2, 0xff000000, R3, 0xb8, !PT ;  /* 0xff00000002027812 */ /* 0x002fca00078eb803 */
[----:B------:R1:W-:Y:S01]  /*07f0*/  STS [UR20+0x34], R2 ;  /* 0x00003402ff007988 */ /* 0x0003e20008000814 */
[----:B------:R-:W-:Y:S05]  /*0800*/  @P2 BRA `(.L_x_20) ;  /* 0x0000000000182947 */ /* 0x000fea0003800000 */
[----:B-1----:R-:W1:Y:S01]  /*0810*/  LDS R2, [UR20+0x38] ;  /* 0x00003814ff027984 */ /* 0x002e620008000800 */
[----:B------:R-:W-:-:S05]  /*0820*/  IMAD.MOV.U32 R3, RZ, RZ, 0x7f ;  /* 0x0000007fff037424 */ /* 0x000fca00078e00ff */
[----:B-1----:R-:W-:-:S05]  /*0830*/  LOP3.LUT R2, R2, 0xff, R3, 0xb8, !PT ;  /* 0x000000ff02027812 */ /* 0x002fca00078eb803 */
[----:B------:R1:W-:Y:S02]  /*0840*/  STS [UR20+0x38], R2 ;  /* 0x00003802ff007988 */ /* 0x0003e40008000814 */
.L_x_19:
[----:B------:R-:W-:Y:S05]  /*0850*/  BSYNC B1 ;  /* 0x0000000000017941 */ /* 0x000fea0003800000 */
.L_x_18:
[----:B------:R1:W-:Y:S02]  /*0860*/  @!P2 STS [UR20+0x20], R5 ;  /* 0x00002005ff00a988 */ /* 0x0003e40008000814 */
.L_x_20:
[----:B------:R-:W-:Y:S05]  /*0870*/  BSYNC B2 ;  /* 0x0000000000027941 */ /* 0x000fea0003800000 */
.L_x_17:
[----:B------:R-:W-:Y:S05]  /*0880*/  WARPSYNC.ALL ;  /* 0x0000000000007948 */ /* 0x000fea0003800000 */
[----:B-1----:R-:W1:Y:S01]  /*0890*/  LDC R5, c[0x0][0x22c] ;  /* 0x00008b00ff057b82 */ /* 0x002e620000000800 */
[----:B------:R-:W-:Y:S01]  /*08a0*/  BSSY B2, `(.L_x_21) ;  /* 0x000000b000027945 */ /* 0x000fe20003800000 */
[----:B-1----:R-:W-:-:S03]  /*08b0*/  VIADD R5, R5, 0xffffffff ;  /* 0xffffffff05057836 */ /* 0x002fc60000000000 */
[----:B------:R-:W-:Y:S05]  /*08c0*/  @P2 BRA `(.L_x_22) ;  /* 0x0000000000202947 */ /* 0x000fea0003800000 */
[----:B---345:R-:W1:Y:S01]  /*08d0*/  LDS R2, [UR20+0x1c] ;  /* 0x00001c14ff027984 */ /* 0x038e620008000800 */
[----:B------:R-:W3:Y:S03]  /*08e0*/  LDC.64 R10, c[0x0][0x240] ;  /* 0x00009000ff0a7b82 */ /* 0x000ee60000000a00 */
[----:B------:R4:W-:Y:S01]  /*08f0*/  STS [UR20+0x24], R5 ;  /* 0x00002405ff007988 */ /* 0x0009e20008000814 */
[--C-:B---3--:R-:W-:Y:S02]  /*0900*/  SHF.R.U32.HI R9, RZ, 0x4, R11.reuse ;  /* 0x00000004ff097819 */ /* 0x108fe4000001160b */
[----:B------:R-:W-:-:S05]  /*0910*/  SHF.R.U64 R3, R10, 0x4, R11 ;  /* 0x000000040a037819 */ /* 0x000fca000000120b */
[----:B------:R4:W-:Y:S01]  /*0920*/  STS [UR20+0xc], R3 ;  /* 0x00000c03ff007988 */ /* 0x0009e20008000814 */
[----:B-1----:R-:W-:-:S05]  /*0930*/  LOP3.LUT R2, R2, 0xf, R9, 0xb8, !PT ;  /* 0x0000000f02027812 */ /* 0x002fca00078eb809 */
[----:B------:R4:W-:Y:S02]  /*0940*/  STS [UR20+0x1c], R2 ;  /* 0x00001c02ff007988 */ /* 0x0009e40008000814 */
.L_x_22:
[----:B------:R-:W-:Y:S05]  /*0950*/  BSYNC B2 ;  /* 0x0000000000027941 */ /* 0x000fea0003800000 */
.L_x_21:
[----:B------:R-:W-:Y:S04]  /*0960*/  BSSY B3, `(.L_x_23) ;  /* 0x000001d000037945 */ /* 0x000fe80003800000 */
[----:B------:R-:W-:Y:S04]  /*0970*/  BSSY B2, `(.L_x_24) ;  /* 0x0000018000027945 */ /* 0x000fe80003800000 */
[----:B------:R-:W-:Y:S05]  /*0980*/  @P2 BRA `(.L_x_25) ;  /* 0x00000000001c2947 */ /* 0x000fea0003800000 */
[----:B---345:R-:W1:Y:S02]  /*0990*/  LDS R2, [UR20+0x34] ;  /* 0x00003414ff027984 */ /* 0x038e640008000800 */
[----:B-1----:R-:W-:-:S05]  /*09a0*/  LOP3.LUT R2, R2, 0x7, RZ, 0xb8, !PT ;  /* 0x0000000702027812 */ /* 0x002fca00078eb8ff */
[----:B------:R1:W-:Y:S01]  /*09b0*/  STS [UR20+0x34], R2 ;  /* 0x00003402ff007988 */ /* 0x0003e20008000814 */
[----:B------:R-:W-:Y:S05]  /*09c0*/  @P2 BRA `(.L_x_26) ;  /* 0x00000000001c2947 */ /* 0x000fea0003800000 */
[----:B-1----:R-:W1:Y:S02]  /*09d0*/  LDS R2, [UR20+0x34] ;  /* 0x00003414ff027984 */ /* 0x002e640008000800 */
[----:B-1----:R-:W-:-:S05]  /*09e0*/  LOP3.LUT R2, R2, 0x38, RZ, 0xb8, !PT ;  /* 0x0000003802027812 */ /* 0x002fca00078eb8ff */
[----:B------:R1:W-:Y:S02]  /*09f0*/  STS [UR20+0x34], R2 ;  /* 0x00003402ff007988 */ /* 0x0003e40008000814 */
.L_x_25:
[----:B------:R-:W-:Y:S05]  /*0a00*/  @P2 BRA `(.L_x_27) ;  /* 0x00000000001c2947 */ /* 0x000fea0003800000 */
[----:B-1-345:R-:W1:Y:S02]  /*0a10*/  LDS R2, [UR20+0x8] ;  /* 0x00000814ff027984 */ /* 0x03ae640008000800 */
[----:B-1----:R-:W-:-:S05]  /*0a20*/  LOP3.LUT R2, R2, 0x780, RZ, 0xb8, !PT ;  /* 0x0000078002027812 */ /* 0x002fca00078eb8ff */
[----:B------:R3:W-:Y:S02]  /*0a30*/  STS [UR20+0x8], R2 ;  /* 0x00000802ff007988 */ /* 0x0007e40008000814 */
.L_x_26:
[----:B------:R-:W-:Y:S05]  /*0a40*/  @P2 BRA `(.L_x_28) ;  /* 0x0000000000282947 */ /* 0x000fea0003800000 */
[----:B-1-3--:R-:W1:Y:S02]  /*0a50*/  LDS R2, [UR20+0x8] ;  /* 0x00000814ff027984 */ /* 0x00ae640008000800 */
[----:B-1----:R-:W-:-:S05]  /*0a60*/  LOP3.LUT R2, R2, 0x1800, RZ, 0xb8, !PT ;  /* 0x0000180002027812 */ /* 0x002fca00078eb8ff */
[----:B------:R1:W-:Y:S02]  /*0a70*/  STS [UR20+0x8], R2 ;  /* 0x00000802ff007988 */ /* 0x0003e40008000814 */
.L_x_27:
[----:B------:R-:W-:Y:S05]  /*0a80*/  @P2 BREAK B2 ;  /* 0x0000000000022942 */ /* 0x000fea0003800000 */
[----:B------:R-:W-:Y:S05]  /*0a90*/  @P2 BRA `(.L_x_29) ;  /* 0x0000000000242947 */ /* 0x000fea0003800000 */
[----:B-1-345:R-:W1:Y:S01]  /*0aa0*/  LDS R2, [UR20+0x8] ;  /* 0x00000814ff027984 */ /* 0x03ae620008000800 */
[----:B------:R-:W-:-:S05]  /*0ab0*/  IMAD.MOV.U32 R3, RZ, RZ, 0x6000 ;  /* 0x00006000ff037424 */ /* 0x000fca00078e00ff */
[----:B-1----:R-:W-:-:S04]  /*0ac0*/  LOP3.LUT R2, R2, 0x4000, R3, 0xd8, !PT ;  /* 0x0000400002027812 */ /* 0x002fc800078ed803 */
[----:B------:R-:W-:-:S05]  /*0ad0*/  LOP3.LUT R2, R2, 0x400000, RZ, 0xb8, !PT ;  /* 0x0040000002027812 */ /* 0x000fca00078eb8ff */
[----:B------:R4:W-:Y:S02]  /*0ae0*/  STS [UR20+0x8], R2 ;  /* 0x00000802ff007988 */ /* 0x0009e40008000814 */
.L_x_28:
[----:B------:R-:W-:Y:S05]  /*0af0*/  BSYNC B2 ;  /* 0x0000000000027941 */ /* 0x000fea0003800000 */
.L_x_24:
[----:B-1-34-:R-:W1:Y:S02]  /*0b00*/  @!P2 LDS R2, [UR20+0x8] ;  /* 0x00000814ff02a984 */ /* 0x01ae640008000800 */
[----:B-1----:R-:W-:-:S05]  /*0b10*/  @!P2 LOP3.LUT R2, R2, 0x8000, RZ, 0xb8, !PT ;  /* 0x000080000202a812 */ /* 0x002fca00078eb8ff */
[----:B------:R1:W-:Y:S02]  /*0b20*/  @!P2 STS [UR20+0x8], R2 ;  /* 0x00000802ff00a988 */ /* 0x0003e40008000814 */
.L_x_29:
[----:B------:R-:W-:Y:S05]  /*0b30*/  BSYNC B3 ;  /* 0x0000000000037941 */ /* 0x000fea0003800000 */
.L_x_23:
[----:B------:R-:W-:Y:S05]  /*0b40*/  WARPSYNC.ALL ;  /* 0x0000000000007948 */ /* 0x000fea0003800000 */
[----:B------:R-:W-:-:S04]  /*0b50*/  UIADD3 UR31, UR5, 0x80, URZ ;  /* 0x00000080051f7890 */ /* 0x000fc8000fffe03f */
[----:B------:R-:W-:-:S04]  /*0b60*/  UIADD3 UR30, UP0, UR31, UR32, URZ ;  /* 0x000000201f1e7290 */ /* 0x000fc8000ff1e03f */
[----:B------:R-:W-:Y:S01]  /*0b70*/  ULEA.HI.X.SX32 UR31, UR31, UR33, 0x1, UP0 ;  /* 0x000000211f1f7291 */ /* 0x000fe200080f0e3f */
[----:B------:R-:W-:Y:S11]  /*0b80*/  @P0 BRA `(.L_x_30) ;  /* 0x0000000000280947 */ /* 0x000ff60003800000 */
[----:B-1-345:R-:W1:Y:S01]  /*0b90*/  S2R R2, SR_LANEID ;  /* 0x0000000000027919 */ /* 0x03ae620000000000 */
[----:B------:R-:W-:Y:S05]  /*0ba0*/  WARPSYNC.ALL ;  /* 0x0000000000007948 */ /* 0x000fea0003800000 */
[----:B-1----:R-:W-:-:S05]  /*0bb0*/  IMAD.SHL.U32 R8, R2, 0x4, RZ ;  /* 0x0000000402087824 */ /* 0x002fca00078e00ff */
[----:B------:R-:W1:Y:S01]  /*0bc0*/  LDS R9, [R8+UR20] ;  /* 0x0000001408097984 */ /* 0x000e620008000800 */
[----:B------:R-:W-:-:S05]  /*0bd0*/  IADD3 R2, P1, R8, UR30, RZ ;  /* 0x0000001e08027c10 */ /* 0x000fca000ff3e0ff */
[----:B------:R-:W-:-:S05]  /*0be0*/  IMAD.X R3, RZ, RZ, UR31, P1 ;  /* 0x0000001fff037e24 */ /* 0x000fca00088e06ff */
[----:B-1----:R1:W3:Y:S01]  /*0bf0*/  ATOMG.E.EXCH.STRONG.GPU PT, RZ, [R2], R9 ;  /* 0x0000000902ff73a8 */ /* 0x0022e200041ee100 */
[----:B------:R-:W-:-:S04]  /*0c00*/  DEPBAR {5,4,3,2,1,0} ;  /* 0x0000003f0000791a */ /* 0x000fc80000000000 */
[----:B------:R1:W-:Y:S01]  /*0c10*/  UTMACCTL.IV [UR30] ;  /* 0x000000001e0079b9 */ /* 0x0003e20008000000 */
[----:B------:R-:W-:Y:S01]  /*0c20*/  NOP ;  /* 0x0000000000007918 */ /* 0x000fe20000000000 */
.L_x_30:
[----:B------:R-:W-:Y:S05]  /*0c30*/  @P0 BRA `(.L_x_31) ;  /* 0x00000000000c0947 */ /* 0x000fea0003800000 */
[----:B------:R0:W-:Y:S01]  /*0c40*/  UTMACMDFLUSH ;  /* 0x00000000000079b7 */ /* 0x0001e20000000000 */
[----:B------:R-:W-:Y:S05]  /*0c50*/  @P0 BRA `(.L_x_31) ;  /* 0x0000000000040947 */ /* 0x000fea0003800000 */
[----:B------:R-:W-:-:S04]  /*0c60*/  DEPBAR.LE SB0, 0x0 ;  /* 0x000080000000791a */ /* 0x000fc80000000000 */
.L_x_31:
[----:B------:R-:W-:Y:S05]  /*0c70*/  WARPSYNC.ALL ;  /* 0x0000000000007948 */ /* 0x000fea0003800000 */
[----:B---3--:R-:W-:Y:S06]  /*0c80*/  BAR.SYNC.DEFER_BLOCKING 0x0 ;  /* 0x0000000000007b1d */ /* 0x008fec0000010000 */
[----:B------:R-:W-:Y:S02]  /*0c90*/  BSSY B3, `(.L_x_32) ;  /* 0x000000b000037945 */ /* 0x000fe40003800000 */
[----:B------:R-:W-:Y:S06]  /*0ca0*/  BAR.SYNC.DEFER_BLOCKING 0x0 ;  /* 0x0000000000007b1d */ /* 0x000fec0000010000 */
[----:B------:R3:W-:Y:S01]  /*0cb0*/  @!P0 STS [R4], RZ ;  /* 0x000000ff04008388 */ /* 0x0007e20000000800 */
[----:B------:R-:W-:Y:S01]  /*0cc0*/  NOP ;  /* 0x0000000000007918 */ /* 0x000fe20000000000 */
[----:B------:R-:W-:Y:S05]  /*0cd0*/  @P2 BRA `(.L_x_33) ;  /* 0x0000000000182947 */ /* 0x000fea0003800000 */
[----:B-1--45:R-:W1:Y:S01]  /*0ce0*/  LDS R2, [UR20+0x8] ;  /* 0x00000814ff027984 */ /* 0x032e620008000800 */
[----:B------:R-:W4:Y:S01]  /*0cf0*/  LDC.64 R8, c[0x0][0x220] ;  /* 0x00008800ff087b82 */ /* 0x000f220000000a00 */
[----:B------:R-:W-:Y:S02]  /*0d00*/  IMAD.MOV.U32 R3, RZ, RZ, 0x70 ;  /* 0x00000070ff037424 */ /* 0x000fe400078e00ff */
[----:B----4-:R4:W-:Y:S03]  /*0d10*/  STS.64 [UR20], R8 ;  /* 0x00000008ff007988 */ /* 0x0109e60008000a14 */
[----:B-1----:R-:W-:-:S05]  /*0d20*/  LOP3.LUT R2, R2, 0x10, R3, 0xd8, !PT ;  /* 0x0000001002027812 */ /* 0x002fca00078ed803 */
[----:B------:R4:W-:Y:S02]  /*0d30*/  STS [UR20+0x8], R2 ;  /* 0x00000802ff007988 */ /* 0x0009e40008000814 */
.L_x_33:
[----:B-1----:R-:W-:Y:S05]  /*0d40*/  BSYNC B3 ;  /* 0x0000000000037941 */ /* 0x002fea0003800000 */
.L_x_32:
[----:B------:R-:W-:Y:S04]  /*0d50*/  BSSY B3, `(.L_x_34) ;  /* 0x0000033000037945 */ /* 0x000fe80003800000 */
[----:B------:R-:W-:Y:S04]  /*0d60*/  BSSY B4, `(.L_x_35) ;  /* 0x000002e000047945 */ /* 0x000fe80003800000 */
[----:B------:R-:W-:Y:S05]  /*0d70*/  @P2 BRA `(.L_x_36) ;  /* 0x0000000000242947 */ /* 0x000fea0003800000 */
[----:B----45:R-:W1:Y:S01]  /*0d80*/  LDS R2, [UR20+0x34] ;  /* 0x00003414ff027984 */ /* 0x030e620008000800 */
[----:B------:R-:W-:-:S05]  /*0d90*/  IMAD.MOV.U32 R3, RZ, RZ, 0x7f000000 ;  /* 0x7f000000ff037424 */ /* 0x000fca00078e00ff */
[----:B-1----:R-:W-:-:S05]  /*0da0*/  LOP3.LUT R2, R2, 0xff000000, R3, 0xb8, !PT ;  /* 0xff00000002027812 */ /* 0x002fca00078eb803 */
[----:B------:R1:W-:Y:S01]  /*0db0*/  STS [UR20+0x34], R2 ;  /* 0x00003402ff007988 */ /* 0x0003e20008000814 */
[----:B------:R-:W-:Y:S05]  /*0dc0*/  @P2 BRA `(.L_x_37) ;  /* 0x0000000000182947 */ /* 0x000fea0003800000 */
[----:B-1----:R-:W1:Y:S01]  /*0dd0*/  LDS R2, [UR20+0x38] ;  /* 0x00003814ff027984 */ /* 0x002e620008000800 */
[----:B------:R-:W-:-:S05]  /*0de0*/  IMAD.MOV.U32 R3, RZ, RZ, 0x7f ;  /* 0x0000007fff037424 */ /* 0x000fca00078e00ff */
[----:B-1----:R-:W-:-:S05]  /*0df0*/  LOP3.LUT R2, R2, 0xff, R3, 0xb8, !PT ;  /* 0x000000ff02027812 */ /* 0x002fca00078eb803 */
[----:B------:R1:W-:Y:S02]  /*0e00*/  STS [UR20+0x38], R2 ;  /* 0x00003802ff007988 */ /* 0x0003e40008000814 */
.L_x_36:
[----:B------:R-:W-:Y:S05]  /*0e10*/  @P2 BRA `(.L_x_38) ;  /* 0x00000000000c2947 */ /* 0x000fea0003800000 */
[----:B------:R1:W-:Y:S02]  /*0e20*/  STS [UR20+0x20], R5 ;  /* 0x00002005ff007988 */ /* 0x0003e40008000814 */
.L_x_37:
[----:B------:R-:W-:Y:S05]  /*0e30*/  @P2 BRA `(.L_x_39) ;  /* 0x0000000000242947 */ /* 0x000fea0003800000 */
[----:B------:R1:W-:Y:S02]  /*0e40*/  STS [UR20+0x24], R6 ;  /* 0x00002406ff007988 */ /* 0x0003e40008000814 */
.L_x_38:
[----:B------:R-:W-:Y:S05]  /*0e50*/  @P2 BRA `(.L_x_40) ;  /* 0x00000000002c2947 */ /* 0x000fea0003800000 */
[----:B-1--45:R-:W1:Y:S01]  /*0e60*/  LDS R2, [UR20+0x1c] ;  /* 0x00001c14ff027984 */ /* 0x032e620008000800 */
[----:B------:R-:W4:Y:S02]  /*0e70*/  LDC.64 R8, c[0x0][0x248] ;  /* 0x00009200ff087b82 */ /* 0x000f240000000a00 */
[--C-:B----4-:R-:W-:Y:S02]  /*0e80*/  SHF.R.U32.HI R5, RZ, 0x4, R9.reuse ;  /* 0x00000004ff057819 */ /* 0x110fe40000011609 */
[----:B------:R-:W-:-:S05]  /*0e90*/  SHF.R.U64 R3, R8, 0x4, R9 ;  /* 0x0000000408037819 */ /* 0x000fca0000001209 */
[----:B------:R4:W-:Y:S01]  /*0ea0*/  STS [UR20+0xc], R3 ;  /* 0x00000c03ff007988 */ /* 0x0009e20008000814 */
[----:B-1----:R-:W-:-:S05]  /*0eb0*/  LOP3.LUT R2, R2, 0xf, R5, 0xb8, !PT ;  /* 0x0000000f02027812 */ /* 0x002fca00078eb805 */
[----:B------:R4:W-:Y:S02]  /*0ec0*/  STS [UR20+0x1c], R2 ;  /* 0x00001c02ff007988 */ /* 0x0009e40008000814 */
.L_x_39:
[----:B------:R-:W-:Y:S05]  /*0ed0*/  @P2 BRA `(.L_x_41) ;  /* 0x00000000001c2947 */ /* 0x000fea0003800000 */
[----:B-1--45:R-:W1:Y:S02]  /*0ee0*/  LDS R2, [UR20+0x34] ;  /* 0x00003414ff027984 */ /* 0x032e640008000800 */
[----:B-1----:R-:W-:-:S05]  /*0ef0*/  LOP3.LUT R2, R2, 0x7, RZ, 0xb8, !PT ;  /* 0x0000000702027812 */ /* 0x002fca00078eb8ff */
[----:B------:R1:W-:Y:S02]  /*0f00*/  STS [UR20+0x34], R2 ;  /* 0x00003402ff007988 */ /* 0x0003e40008000814 */
.L_x_40:
[----:B------:R-:W-:Y:S05]  /*0f10*/  @P2 BRA `(.L_x_42) ;  /* 0x00000000001c2947 */ /* 0x000fea0003800000 */
[----:B-1--45:R-:W1:Y:S02]  /*0f20*/  LDS R2, [UR20+0x34] ;  /* 0x00003414ff027984 */ /* 0x032e640008000800 */
[----:B-1----:R-:W-:-:S05]  /*0f30*/  LOP3.LUT R2, R2, 0x38, RZ, 0xb8, !PT ;  /* 0x0000003802027812 */ /* 0x002fca00078eb8ff */
[----:B------:R1:W-:Y:S02]  /*0f40*/  STS [UR20+0x34], R2 ;  /* 0x00003402ff007988 */ /* 0x0003e40008000814 */
.L_x_41:
[----:B------:R-:W-:Y:S05]  /*0f50*/  @P2 BRA `(.L_x_43) ;  /* 0x00000000001c2947 */ /* 0x000fea0003800000 */
[----:B-1--45:R-:W1:Y:S02]  /*0f60*/  LDS R2, [UR20+0x8] ;  /* 0x00000814ff027984 */ /* 0x032e640008000800 */
[----:B-1----:R-:W-:-:S05]  /*0f70*/  LOP3.LUT R2, R2, 0x780, RZ, 0xb8, !PT ;  /* 0x0000078002027812 */ /* 0x002fca00078eb8ff */
[----:B------:R1:W-:Y:S02]  /*0f80*/  STS [UR20+0x8], R2 ;  /* 0x00000802ff007988 */ /* 0x0003e40008000814 */
.L_x_42:
[----:B------:R-:W-:Y:S05]  /*0f90*/  @P2 BRA `(.L_x_44) ;  /* 0x0000000000282947 */ /* 0x000fea0003800000 */
[----:B-1--45:R-:W1:Y:S02]  /*0fa0*/  LDS R2, [UR20+0x8] ;  /* 0x00000814ff027984 */ /* 0x032e640008000800 */
[----:B-1----:R-:W-:-:S05]  /*0fb0*/  LOP3.LUT R2, R2, 0x1800, RZ, 0xb8, !PT ;  /* 0x0000180002027812 */ /* 0x002fca00078eb8ff */
[----:B------:R1:W-:Y:S02]  /*0fc0*/  STS [UR20+0x8], R2 ;  /* 0x00000802ff007988 */ /* 0x0003e40008000814 */
.L_x_43:
[----:B------:R-:W-:Y:S05]  /*0fd0*/  @P2 BREAK B4 ;  /* 0x0000000000042942 */ /* 0x000fea0003800000 */
[----:B------:R-:W-:Y:S05]  /*0fe0*/  @P2 BRA `(.L_x_45) ;  /* 0x0000000000242947 */ /* 0x000fea0003800000 */
[----:B-1--45:R-:W1:Y:S01]  /*0ff0*/  LDS R2, [UR20+0x8] ;  /* 0x00000814ff027984 */ /* 0x032e620008000800 */
[----:B------:R-:W-:-:S05]  /*1000*/  IMAD.MOV.U32 R3, RZ, RZ, 0x6000 ;  /* 0x00006000ff037424 */ /* 0x000fca00078e00ff */
[----:B-1----:R-:W-:-:S04]  /*1010*/  LOP3.LUT R2, R2, 0x6000, R3, 0xd8, !PT ;  /* 0x0000600002027812 */ /* 0x002fc800078ed803 */
[----:B------:R-:W-:-:S05]  /*1020*/  LOP3.LUT R2, R2, 0x400000, RZ, 0xb8, !PT ;  /* 0x0040000002027812 */ /* 0x000fca00078eb8ff */
[----:B------:R1:W-:Y:S02]  /*1030*/  STS [UR20+0x8], R2 ;  /* 0x00000802ff007988 */ /* 0x0003e40008000814 */
.L_x_44:
[----:B------:R-:W-:Y:S05]  /*1040*/  BSYNC B4 ;  /* 0x0000000000047941 */ /* 0x000fea0003800000 */
.L_x_35:
[----:B-1--45:R-:W1:Y:S02]  /*1050*/  @!P2 LDS R2, [UR20+0x8] ;  /* 0x00000814ff02a984 */ /* 0x032e640008000800 */
[----:B-1----:R-:W-:-:S05]  /*1060*/  @!P2 LOP3.LUT R2, R2, 0x8000, RZ, 0xb8, !PT ;  /* 0x000080000202a812 */ /* 0x002fca00078eb8ff */
[----:B------:R1:W-:Y:S02]  /*1070*/  @!P2 STS [UR20+0x8], R2 ;  /* 0x00000802ff00a988 */ /* 0x0003e40008000814 */
.L_x_45:
[----:B------:R-:W-:Y:S05]  /*1080*/  BSYNC B3 ;  /* 0x0000000000037941 */ /* 0x000fea0003800000 */
.L_x_34:
[----:B------:R-:W-:Y:S05]  /*1090*/  WARPSYNC.ALL ;  /* 0x0000000000007948 */ /* 0x000fea0003800000 */
[----:B------:R-:W-:Y:S01]  /*10a0*/  UIADD3 UR5, UR5, 0x100, URZ ;  /* 0x0000010005057890 */ /* 0x000fe2000fffe03f */
[----:B------:R-:W-:Y:S02]  /*10b0*/  ISETP.GE.AND P1, PT, R12, 0x1, PT ;  /* 0x000000010c00780c */ /* 0x000fe40003f26270 */
[----:B------:R-:W-:Y:S02]  /*10c0*/  CS2R R88, SRZ ;  /* 0x0000000000587805 */ /* 0x000fe4000001ff00 */
[----:B------:R-:W-:Y:S01]  /*10d0*/  CS2R R90, SRZ ;  /* 0x00000000005a7805 */ /* 0x000fe2000001ff00 */
[----:B------:R-:W-:Y:S01]  /*10e0*/  UIADD3 UR32, UP0, UR5, UR32, URZ ;  /* 0x0000002005207290 */ /* 0x000fe2000ff1e03f */
[----:B------:R-:W-:-:S02]  /*10f0*/  CS2R R92, SRZ ;  /* 0x00000000005c7805 */ /* 0x000fc4000001ff00 */
[----:B------:R-:W-:Y:S02]  /*1100*/  CS2R R94, SRZ ;  /* 0x00000000005e7805 */ /* 0x000fe4000001ff00 */
[----:B------:R-:W-:Y:S01]  /*1110*/  CS2R R96, SRZ ;  /* 0x0000000000607805 */ /* 0x000fe2000001ff00 */
[----:B------:R-:W-:Y:S01]  /*1120*/  ULEA.HI.X.SX32 UR33, UR5, UR33, 0x1, UP0 ;  /* 0x0000002105217291 */ /* 0x000fe200080f0e3f */
[----:B------:R-:W-:Y:S02]  /*1130*/  CS2R R98, SRZ ;  /* 0x0000000000627805 */ /* 0x000fe4000001ff00 */
[----:B------:R-:W-:Y:S02]  /*1140*/  CS2R R100, SRZ ;  /* 0x0000000000647805 */ /* 0x000fe4000001ff00 */
[----:B------:R-:W-:Y:S02]  /*1150*/  CS2R R102, SRZ ;  /* 0x0000000000667805 */ /* 0x000fe4000001ff00 */
[----:B------:R-:W-:-:S02]  /*1160*/  CS2R R104, SRZ ;  /* 0x0000000000687805 */ /* 0x000fc4000001ff00 */
[----:B------:R-:W-:Y:S02]  /*1170*/  CS2R R106, SRZ ;  /* 0x00000000006a7805 */ /* 0x000fe4000001ff00 */
[----:B------:R-:W-:Y:S02]  /*1180*/  CS2R R108, SRZ ;  /* 0x00000000006c7805 */ /* 0x000fe4000001ff00 */
        /* <DEDUP_REMOVED lines=39> */
[----:B------:R-:W-:Y:S01]  /*1400*/  CS2R R60, SRZ ;  /* 0x00000000003c7805 */ /* 0x000fe2000001ff00 */
[----:B------:R-:W-:Y:S01]  /*1410*/  IMAD.MOV.U32 R62, RZ, RZ, RZ ;  /* 0x000000ffff3e7224 */ /* 0x000fe200078e00ff */
[----:B------:R-:W-:Y:S06]  /*1420*/  @P0 BRA `(.L_x_46) ;  /* 0x0000000000280947 */ /* 0x000fec0003800000 */
[----:B-1--45:R-:W2:Y:S01]  /*1430*/  S2R R2, SR_LANEID ;  /* 0x0000000000027919 */ /* 0x032ea20000000000 */
[----:B------:R-:W-:Y:S05]  /*1440*/  WARPSYNC.ALL ;  /* 0x0000000000007948 */ /* 0x000fea0003800000 */
[----:B--23--:R-:W-:-:S05]  /*1450*/  IMAD.SHL.U32 R4, R2, 0x4, RZ ;  /* 0x0000000402047824 */ /* 0x00cfca00078e00ff */
[----:B------:R-:W1:Y:S01]  /*1460*/  LDS R5, [R4+UR20] ;  /* 0x0000001404057984 */ /* 0x000e620008000800 */
[----:B------:R-:W-:-:S05]  /*1470*/  IADD3 R2, P3, R4, UR32, RZ ;  /* 0x0000002004027c10 */ /* 0x000fca000ff7e0ff */
[----:B------:R-:W-:-:S05]  /*1480*/  IMAD.X R3, RZ, RZ, UR33, P3 ;  /* 0x00000021ff037e24 */ /* 0x000fca00098e06ff */
[----:B-1----:R1:W2:Y:S01]  /*1490*/  ATOMG.E.EXCH.STRONG.GPU PT, RZ, [R2], R5 ;  /* 0x0000000502ff73a8 */ /* 0x0022a200041ee100 */
[----:B------:R-:W-:-:S04]  /*14a0*/  DEPBAR {5,4,3,2,1,0} ;  /* 0x0000003f0000791a */ /* 0x000fc80000000000 */
[----:B------:R1:W-:Y:S01]  /*14b0*/  UTMACCTL.IV [UR32] ;  /* 0x00000000200079b9 */ /* 0x0003e20008000000 */
[----:B------:R-:W-:Y:S01]  /*14c0*/  NOP ;  /* 0x0000000000007918 */ /* 0x000fe20000000000 */
.L_x_46:
[----:B------:R-:W-:Y:S05]  /*14d0*/  @P0 BRA `(.L_x_47) ;  /* 0x00000000000c0947 */ /* 0x000fea0003800000 */
[----:B------:R0:W-:Y:S01]  /*14e0*/  UTMACMDFLUSH ;  /* 0x00000000000079b7 */ /* 0x0001e20000000000 */
[----:B------:R-:W-:Y:S05]  /*14f0*/  @P0 BRA `(.L_x_47) ;  /* 0x0000000000040947 */ /* 0x000fea0003800000 */
[----:B------:R-:W-:-:S04]  /*1500*/  DEPBAR.LE SB0, 0x0 ;  /* 0x000080000000791a */ /* 0x000fc80000000000 */
.L_x_47:
[----:B------:R-:W-:Y:S05]  /*1510*/  WARPSYNC.ALL ;  /* 0x0000000000007948 */ /* 0x000fea0003800000 */
[----:B--2---:R-:W-:Y:S01]  /*1520*/  BAR.SYNC.DEFER_BLOCKING 0x0 ;  /* 0x0000000000007b1d */ /* 0x004fe20000010000 */
[----:B------:R-:W-:Y:S01]  /*1530*/  USHF.L.U32 UR15, UR29, 0x7, URZ ;  /* 0x000000071d0f7899 */ /* 0x000fe2000800063f */
[----:B------:R-:W-:Y:S01]  /*1540*/  IMAD.MOV.U32 R63, RZ, RZ, RZ ;  /* 0x000000ffff3f7224 */ /* 0x000fe200078e00ff */
[----:B------:R-:W-:Y:S01]  /*1550*/  USHF.L.U32 UR19, UR34, 0x7, URZ ;  /* 0x0000000722137899 */ /* 0x000fe2000800063f */
[----:B------:R-:W-:Y:S02]  /*1560*/  CS2R R64, SRZ ;  /* 0x0000000000407805 */ /* 0x000fe4000001ff00 */
[----:B------:R-:W-:Y:S01]  /*1570*/  CS2R R66, SRZ ;  /* 0x0000000000427805 */ /* 0x000fe2000001ff00 */
[----:B------:R-:W-:Y:S01]  /*1580*/  VOTEU.ALL UP0, P2 ;  /* 0x00000000003f7886 */ /* 0x000fe20001000000 */
[----:B------:R-:W-:Y:S01]  /*1590*/  UMOV UR6, 0x1 ;  /* 0x0000000100067882 */ /* 0x000fe20000000000 */
[----:B------:R-:W-:Y:S01]  /*15a0*/  VOTEU.ALL UP1, P2 ;  /* 0x00000000003f7886 */ /* 0x000fe20001020000 */
[----:B------:R-:W-:-:S02]  /*15b0*/  CS2R R68, SRZ ;  /* 0x0000000000447805 */ /* 0x000fc4000001ff00 */
[----:B------:R-:W-:Y:S01]  /*15c0*/  CS2R R70, SRZ ;  /* 0x0000000000467805 */ /* 0x000fe2000001ff00 */
[----:B------:R-:W-:-:S04]  /*15d0*/  @!UP0 UIADD3 UR8, -UR6, 0x100000, URZ ;  /* 0x0010000006088890 */ /* 0x000fc8000fffe13f */
[----:B------:R-:W-:Y:S02]  /*15e0*/  @!UP0 USHF.L.U32 UR9, UR8, 0xb, URZ ;  /* 0x0000000b08098899 */ /* 0x000fe4000800063f */
[----:B------:R-:W-:Y:S01]  /*15f0*/  @!UP0 USHF.L.U32 UR8, UR8, 0x1, URZ ;  /* 0x0000000108088899 */ /* 0x000fe2000800063f */
[----:B------:R-:W-:Y:S01]  /*1600*/  CS2R R72, SRZ ;  /* 0x0000000000487805 */ /* 0x000fe2000001ff00 */
[----:B------:R-:W-:-:S04]  /*1610*/  @!UP0 UIADD3 UR6, -UR6, 0x100000, URZ ;  /* 0x0010000006068890 */ /* 0x000fc8000fffe13f */
[----:B------:R-:W-:Y:S02]  /*1620*/  @!UP0 USHF.L.U32 UR7, UR6, 0xb, URZ ;  /* 0x0000000b06078899 */ /* 0x000fe4000800063f */
[----:B------:R-:W-:Y:S01]  /*1630*/  @!UP0 USHF.L.U32 UR6, UR6, 0x1, URZ ;  /* 0x0000000106068899 */ /* 0x000fe2000800063f */
[----:B------:R-:W-:Y:S01]  /*1640*/  CS2R R74, SRZ ;  /* 0x00000000004a7805 */ /* 0x000fe2000001ff00 */
[----:B------:R-:W-:Y:S01]  /*1650*/  VOTEU.ALL UP0, P2 ;  /* 0x00000000003f7886 */ /* 0x000fe20001000000 */
[----:B------:R-:W-:Y:S02]  /*1660*/  CS2R R76, SRZ ;  /* 0x00000000004c7805 */ /* 0x000fe4000001ff00 */
[----:B------:R-:W-:Y:S02]  /*1670*/  CS2R R78, SRZ ;  /* 0x00000000004e7805 */ /* 0x000fe4000001ff00 */
[----:B------:R-:W-:Y:S02]  /*1680*/  CS2R R80, SRZ ;  /* 0x0000000000507805 */ /* 0x000fe4000001ff00 */
[----:B------:R-:W-:-:S02]  /*1690*/  CS2R R82, SRZ ;  /* 0x0000000000527805 */ /* 0x000fc4000001ff00 */
[----:B------:R-:W-:Y:S02]  /*16a0*/  CS2R R84, SRZ ;  /* 0x0000000000547805 */ /* 0x000fe4000001ff00 */
[----:B------:R-:W-:Y:S01]  /*16b0*/  CS2R R86, SRZ ;  /* 0x0000000000567805 */ /* 0x000fe2000001ff00 */
[----:B------:R-:W2:Y:S02]  /*16c0*/  FENCE.VIEW.ASYNC.S ;  /* 0x00000000000073c6 */ /* 0x000ea40000000000 */
[----:B--2---:R2:W4:Y:S02]  /*16d0*/  @!UP0 SYNCS.EXCH.64 URZ, [UR20+0x8000], UR8 ;  /* 0x00800008143f85b2 */ /* 0x0045240008000100 */
[----:B----4-:R-:W-:Y:S06]  /*16e0*/  BAR.SYNC.DEFER_BLOCKING 0x0 ;  /* 0x0000000000007b1d */ /* 0x010fec0000010000 */
[----:B------:R2:W4:Y:S01]  /*16f0*/  @!UP1 SYNCS.EXCH.64 URZ, [UR20+0x8008], UR6 ;  /* 0x00800806143f95b2 */ /* 0x0005220008000100 */
[----:B------:R-:W-:Y:S05]  /*1700*/  @!P1 BRA `(.L_x_48) ;  /* 0x0000000800089947 */ /* 0x000fea0003800000 */
        /* <DEDUP_REMOVED lines=63> */
[----:B------:R-:W-:Y:S01]  /*1b00*/  CS2R R86, SRZ ;  /* 0x0000000000567805 */ /* 0x000fe2000001ff00 */
[----:B------:R-:W-:Y:S01]  /*1b10*/  UMOV UR5, URZ ;  /* 0x0000003f00057c82 */ /* 0x000fe20008000000 */
[----:B------:R-:W-:-:S05]  /*1b20*/  UMOV UR14, URZ ;  /* 0x0000003f000e7c82 */ /* 0x000fca0008000000 */
.L_x_50:
[----:B----4-:R-:W-:Y:S01]  /*1b30*/  BAR.SYNC.DEFER_BLOCKING 0x0 ;  /* 0x0000000000007b1d */ /* 0x010fe20000010000 */
[----:B------:R-:W-:Y:S01]  /*1b40*/  ULEA UR22, UR5, UR20, 0x3 ;  /* 0x0000001405167291 */ /* 0x000fe2000f8e183f */
[----:B-1----:R-:W-:Y:S01]  /*1b50*/  @!P2 IMAD.MOV.U32 R3, RZ, RZ, 0x4000 ;  /* 0x00004000ff03a424 */ /* 0x002fe200078e00ff */
[----:B------:R-:W-:Y:S01]  /*1b60*/  ELECT P0, URZ, PT ;  /* 0x00000000003f782f */ /* 0x000fe20003800000 */
[----:B-----5:R-:W-:Y:S01]  /*1b70*/  IMAD.U32 R2, RZ, RZ, UR4 ;  /* 0x00000004ff027e24 */ /* 0x020fe2000f8e00ff */
[----:B------:R-:W-:Y:S02]  /*1b80*/  ULEA UR12, UR5, UR20, 0xd ;  /* 0x00000014050c7291 */ /* 0x000fe4000f8e683f */
[C---:B------:R-:W-:Y:S02]  /*1b90*/  ISETP.LT.U32.AND P0, PT, R7.reuse, 0x20, P0 ;  /* 0x000000200700780c */ /* 0x040fe40000701070 */
[----:B------:R-:W-:Y:S02]  /*1ba0*/  ELECT P1, URZ, PT ;  /* 0x00000000003f782f */ /* 0x000fe40003820000 */
[----:B------:R-:W-:Y:S01]  /*1bb0*/  SHF.L.U32 R2, R2, 0x1f, RZ ;  /* 0x0000001f02027819 */ /* 0x000fe200000006ff */
[----:B------:R-:W-:Y:S01]  /*1bc0*/  UIADD3 UR16, UR12, 0x4000, URZ ;  /* 0x000040000c107890 */ /* 0x000fe2000fffe03f */
[----:B------:R-:W-:Y:S01]  /*1bd0*/  ISETP.LT.U32.AND P1, PT, R7, 0x20, P1 ;  /* 0x000000200700780c */ /* 0x000fe20000f21070 */
[----:B------:R-:W-:Y:S01]  /*1be0*/  UMOV UR18, UR14 ;  /* 0x0000000e00127c82 */ /* 0x000fe20008000000 */
[----:B------:R-:W-:-:S02]  /*1bf0*/  USHF.R.U32.HI UR21, URZ, 0x4, UR12 ;  /* 0x000000043f157899 */ /* 0x000fc4000801160c */
[----:B------:R-:W-:Y:S02]  /*1c00*/  USHF.R.U32.HI UR10, URZ, 0x4, UR16 ;  /* 0x000000043f0a7899 */ /* 0x000fe40008011610 */
[----:B------:R-:W-:Y:S01]  /*1c10*/  USGXT.U32 UR21, UR21, 0xe ;  /* 0x0000000e1515789a */ /* 0x000fe20008000000 */
[----:B------:R-:W-:Y:S01]  /*1c20*/  VOTEU.ANY UP0, P0 ;  /* 0x00000000003f7886 */ /* 0x000fe20000000100 */
[----:B------:R-:W-:Y:S01]  /*1c30*/  VOTEU.ANY UP2, P0 ;  /* 0x00000000003f7886 */ /* 0x000fe20000040100 */
[----:B------:R-:W-:Y:S01]  /*1c40*/  USGXT.U32 UR10, UR10, 0xe ;  /* 0x0000000e0a0a789a */ /* 0x000fe20008000000 */
[----:B------:R1:W-:Y:S01]  /*1c50*/  @!P2 SYNCS.ARRIVE.TRANS64 RZ, [UR22+0x8000], R3 ;  /* 0x00800003ffffa9a7 */ /* 0x0003e20008000016 */
[----:B------:R4:W-:Y:S06]  /*1c60*/  MEMBAR.ALL.CTA ;  /* 0x0000000000007992 */ /* 0x0009ec0000008000 */
[----:B----4-:R-:W4:Y:S01]  /*1c70*/  FENCE.VIEW.ASYNC.S ;  /* 0x00000000000073c6 */ /* 0x010f220000000000 */
[----:B------:R-:W-:Y:S01]  /*1c80*/  @UP0 UIADD3 UR13, UR22, 0x8000, URZ ;  /* 0x00008000160d0890 */ /* 0x000fe2000fffe03f */
[----:B--2---:R-:W-:Y:S01]  /*1c90*/  @UP0 UMOV UR6, UR28 ;  /* 0x0000001c00060c82 */ /* 0x004fe20008000000 */
[----:B------:R-:W-:Y:S01]  /*1ca0*/  @UP0 UMOV UR7, UR23 ;  /* 0x0000001700070c82 */ /* 0x000fe20008000000 */
[----:B----4-:R-:W-:Y:S01]  /*1cb0*/  VOTEU.ANY UP1, P1 ;  /* 0x00000000003f7886 */ /* 0x010fe20000820100 */
[----:B------:R-:W-:Y:S01]  /*1cc0*/  VOTEU.ANY UP3, P1 ;  /* 0x00000000003f7886 */ /* 0x000fe20000860100 */
[----:B------:R-:W-:Y:S01]  /*1cd0*/  UMOV UR8, UR21 ;  /* 0x0000001500087c82 */ /* 0x000fe20008000000 */
[----:B------:R-:W-:Y:S01]  /*1ce0*/  UMOV UR9, 0x80000020 ;  /* 0x8000002000097882 */ /* 0x000fe20000000000 */
[----:B------:R-:W-:Y:S01]  /*1cf0*/  UMOV UR11, 0x80000020 ;  /* 0x80000020000b7882 */ /* 0x000fe20000000000 */
[----:B------:R-:W-:Y:S01]  /*1d00*/  @UP1 UIADD3 UR17, UR22, 0x8000, URZ ;  /* 0x0000800016111890 */ /* 0x000fe2000fffe03f */
[----:B------:R-:W-:Y:S01]  /*1d10*/  @UP1 UMOV UR24, UR30 ;  /* 0x0000001e00181c82 */ /* 0x000fe20008000000 */
[----:B------:R-:W-:Y:S01]  /*1d20*/  @UP1 UMOV UR25, UR31 ;  /* 0x0000001f00191c82 */ /* 0x000fe20008000000 */
[----:B------:R-:W-:Y:S06]  /*1d30*/  BAR.SYNC.DEFER_BLOCKING 0x0 ;  /* 0x0000000000007b1d */ /* 0x000fec0000010000 */
[----:B------:R1:W-:Y:S02]  /*1d40*/  @UP2 UTMALDG.2D [UR12], [UR6] ;  /* 0x0000000c060025b4 */ /* 0x0003e40008008000 */
[----:B------:R-:W-:Y:S06]  /*1d50*/  BAR.SYNC.DEFER_BLOCKING 0x0 ;  /* 0x0000000000007b1d */ /* 0x000fec0000010000 */
[----:B------:R1:W-:Y:S02]  /*1d60*/  @UP3 UTMALDG.2D [UR16], [UR24] ;  /* 0x00000010180035b4 */ /* 0x0003e40008008000 */
[----:B------:R-:W-:Y:S06]  /*1d70*/  BAR.SYNC.DEFER_BLOCKING 0x0 ;  /* 0x0000000000007b1d */ /* 0x000fec0000010000 */
[----:B------:R-:W2:Y:S02]  /*1d80*/  SYNCS.PHASECHK.TRANS64.TRYWAIT P0, [UR22+0x8000], R2 ;  /* 0x00800002ff0075a7 */ /* 0x000ea40008000156 */
[----:B-12---:R-:W-:Y:S05]  /*1d90*/  @!P0 BRA `(.L_x_49) ;  /* 0x0000000800f48947 */ /* 0x006fea0003800000 */
.L_x_51:
[----:B------:R-:W-:Y:S02]  /*1da0*/  WARPGROUP.DEPBAR.LE gsb0, 0x0 ;  /* 0x00008000000079c5 */ /* 0x000fe40000010000 */
[----:B------:R-:W-:Y:S01]  /*1db0*/  WARPGROUP.ARRIVE ;  /* 0x00000000000079c5 */ /* 0x000fe20000000000 */
[----:B------:R-:W-:Y:S01]  /*1dc0*/  UIADD3 UR24, UP0, UR21, 0x2, URZ ;  /* 0x0000000215187890 */ /* 0x000fe2000ff1e03f */
[----:B------:R-:W1:Y:S01]  /*1dd0*/  LDC R2, c[0x0][0x230] ;  /* 0x00008c00ff027b82 */ /* 0x000e620000000800 */
[----:B------:R-:W-:Y:S01]  /*1de0*/  UMOV UR26, 0xfffffffe ;  /* 0xfffffffe001a7882 */ /* 0x000fe20000000000 */
[----:B------:R-:W-:Y:S01]  /*1df0*/  UMOV UR27, 0x7fffffdf ;  /* 0x7fffffdf001b7882 */ /* 0x000fe20000000000 */
[----:B------:R-:W-:Y:S01]  /*1e00*/  UMOV UR6, UR10 ;  /* 0x0000000a00067c82 */ /* 0x000fe20008000000 */
[----:B------:R-:W-:Y:S01]  /*1e10*/  QGMMA.64x128x32.F32.E4M3.E4M3 R88, gdesc[UR8], R88 ;  /* 0x01e00000085879f3 */ /* 0x000fe20008700858 */
[----:B------:R-:W-:Y:S01]  /*1e20*/  UMOV UR8, URZ ;  /* 0x0000003f00087c82 */ /* 0x000fe20008000000 */
[----:B------:R-:W-:Y:S01]  /*1e30*/  UMOV UR7, URZ ;  /* 0x0000003f00077c82 */ /* 0x000fe20008000000 */
[----:B------:R-:W-:-:S02]  /*1e40*/  UIADD3.X UR25, UR8, -0x7fffffe0, URZ, UP0, !UPT ;  /* 0x8000002008197890 */ /* 0x000fc400087fe43f */
[----:B------:R-:W-:Y:S02]  /*1e50*/  UIADD3.64 UR26, UR6, -UR26, URZ ;  /* 0x8000001a061a7297 */ /* 0x000fe4000fffe03f */
[----:B------:R-:W-:Y:S02]  /*1e60*/  UIADD3.64 UR8, UR24, 0xfe, URZ ;  /* 0x000000fe18087897 */ /* 0x000fe4000fffe03f */
[----:B------:R-:W-:Y:S02]  /*1e70*/  UIADD3 UR14, UR14, 0x40, URZ ;  /* 0x000000400e0e7890 */ /* 0x000fe4000fffe03f */
[----:B------:R-:W-:-:S04]  /*1e80*/  UIADD3 UR5, UR5, 0x1, URZ ;  /* 0x0000000105057890 */ /* 0x000fc8000fffe03f */
[----:B------:R-:W-:-:S04]  /*1e90*/  UISETP.NE.U32.AND UP0, UPT, UR5, 0x2, UPT ;  /* 0x000000020500788c */ /* 0x000fc8000bf05070 */
[----:B------:R-:W-:Y:S01]  /*1ea0*/  USEL UR6, URZ, 0x1, UP0 ;  /* 0x000000013f067887 */ /* 0x000fe20008000000 */
[----:B-1----:R-:W-:Y:S01]  /*1eb0*/  ISETP.LE.AND P0, PT, R2, UR14, PT ;  /* 0x0000000e02007c0c */ /* 0x002fe2000bf03270 */
[----:B------:R-:W-:Y:S02]  /*1ec0*/  USEL UR5, UR5, URZ, UP0 ;  /* 0x0000003f05057287 */ /* 0x000fe40008000000 */
[----:B------:R-:W-:Y:S01]  /*1ed0*/  ULOP3.LUT UR4, UR4, UR6, URZ, 0x3c, !UPT ;  /* 0x0000000604047292 */ /* 0x000fe2000f8e3c3f */
[----:B------:R-:W-:Y:S01]  /*1ee0*/  QGMMA.64x128x32.F32.E4M3.E4M3 R88, gdesc[UR24], R88 ;  /* 0x01e00000185879f3 */ /* 0x000fe20008700858 */
[----:B------:R-:W-:-:S11]  /*1ef0*/  UIADD3.64 UR24, UR24, 0x100, URZ ;  /* 0x0000010018187897 */ /* 0x000fd6000fffe03f */
[----:B------:R-:W-:-:S12]  /*1f00*/  QGMMA.64x128x32.F32.E4M3.E4M3 R24, gdesc[UR8], R24 ;  /* 0x01e00000081879f3 */ /* 0x000fd80008700818 */
[----:B------:R-:W-:Y:S01]  /*1f10*/  QGMMA.64x128x32.F32.E4M3.E4M3 R24, gdesc[UR24], R24, gsb0 ;  /* 0x01e00000181879f3 */ /* 0x000fe20008000818 */
[----:B------:R-:W-:Y:S05]  /*1f20*/  @!P0 BRA `(.L_x_50) ;  /* 0xfffffffc00008947 */ /* 0x000fea000383ffff */
.L_x_48:
[----:B------:R-:W-:Y:S02]  /*1f30*/  WARPGROUP.DEPBAR.LE gsb0, 0x0 ;  /* 0x00008000000079c5 */ /* 0x000fe40000010000 */
[----:B----4-:R-:W-:Y:S01]  /*1f40*/  BAR.SYNC.DEFER_BLOCKING 0x0 ;  /* 0x0000000000007b1d */ /* 0x010fe20000010000 */
[C---:B-1---5:R-:W-:Y:S01]  /*1f50*/  IMAD.SHL.U32 R2, R0.reuse, 0x40, RZ ;  /* 0x0000004000027824 */ /* 0x062fe200078e00ff */
[C---:B------:R-:W-:Y:S01]  /*1f60*/  LOP3.LUT R3, R0.reuse, 0x1c, RZ, 0xc0, !PT ;  /* 0x0000001c00037812 */ /* 0x040fe200078ec0ff */
[----:B---3--:R-:W-:Y:S01]  /*1f70*/  IMAD.SHL.U32 R4, R0, 0x2, RZ ;  /* 0x0000000200047824 */ /* 0x008fe200078e00ff */
[----:B------:R-:W-:Y:S02]  /*1f80*/  ELECT P0, URZ, PT ;  /* 0x00000000003f782f */ /* 0x000fe40003800000 */
[----:B------:R-:W-:Y:S01]  /*1f90*/  F2FP.SATFINITE.E4M3.F32.PACK_AB_MERGE_C R88, R89, R88, RZ ;  /* 0x000000585958723e */ /* 0x000fe200048070ff */
[----:B------:R-:W-:Y:S01]  /*1fa0*/  UMOV UR21, UR19 ;  /* 0x0000001300157c82 */ /* 0x000fe20008000000 */
[----:B------:R-:W-:Y:S01]  /*1fb0*/  LOP3.LUT R2, R2, 0x1800, RZ, 0xc0, !PT ;  /* 0x0000180002027812 */ /* 0x000fe200078ec0ff */
[----:B------:R-:W-:Y:S01]  /*1fc0*/  UMOV UR22, UR15 ;  /* 0x0000000f00167c82 */ /* 0x000fe20008000000 */
[----:B------:R-:W-:-:S02]  /*1fd0*/  LOP3.LUT R4, R4, 0x6, RZ, 0xc0, !PT ;  /* 0x0000000604047812 */ /* 0x000fc400078ec0ff */
[----:B------:R-:W-:Y:S01]  /*1fe0*/  F2FP.SATFINITE.E4M3.F32.PACK_AB_MERGE_C R90, R91, R90, RZ ;  /* 0x0000005a5b5a723e */ /* 0x000fe200048070ff */
[----:B------:R-:W-:Y:S01]  /*1ff0*/  IMAD R2, R3, 0x20, R2 ;  /* 0x0000002003027824 */ /* 0x000fe200078e0202 */
[----:B------:R-:W-:Y:S01]  /*2000*/  F2FP.SATFINITE.E4M3.F32.PACK_AB_MERGE_C R92, R93, R92, RZ ;  /* 0x0000005c5d5c723e */ /* 0x000fe200048070ff */
[----:B------:R-:W-:Y:S01]  /*2010*/  IMAD R3, R3, 0x4, R4 ;  /* 0x0000000403037824 */ /* 0x000fe200078e0204 */
[----:B------:R-:W-:Y:S02]  /*2020*/  F2FP.SATFINITE.E4M3.F32.PACK_AB_MERGE_C R94, R95, R94, RZ ;  /* 0x0000005e5f5e723e */ /* 0x000fe400048070ff */
[----:B------:R-:W-:Y:S01]  /*2030*/  F2FP.SATFINITE.E4M3.F32.PACK_AB_MERGE_C R24, R25, R24, RZ ;  /* 0x000000181918723e */ /* 0x000fe200048070ff */
[----:B------:R-:W-:Y:S01]  /*2040*/  IMAD.IADD R3, R2, 0x1, R3 ;  /* 0x0000000102037824 */ /* 0x000fe200078e0203 */
[----:B------:R-:W-:Y:S02]  /*2050*/  F2FP.SATFINITE.E4M3.F32.PACK_AB_MERGE_C R26, R27, R26, RZ ;  /* 0x0000001a1b1a723e */ /* 0x000fe400048070ff */
[----:B------:R-:W-:-:S02]  /*2060*/  F2FP.SATFINITE.E4M3.F32.PACK_AB_MERGE_C R28, R29, R28, RZ ;  /* 0x0000001c1d1c723e */ /* 0x000fc400048070ff */
[----:B------:R-:W-:Y:S01]  /*2070*/  F2FP.SATFINITE.E4M3.F32.PACK_AB_MERGE_C R30, R31, R30, RZ ;  /* 0x0000001e1f1e723e */ /* 0x000fe200048070ff */
[----:B------:R-:W1:Y:S02]  /*2080*/  @!P2 SYNCS.CCTL.IV [UR20+0x8000] ;  /* 0x00800000ff00a9b1 */ /* 0x000e640008000014 */
[----:B-1----:R-:W-:Y:S01]  /*2090*/  BAR.SYNC.DEFER_BLOCKING 0x0 ;  /* 0x0000000000007b1d */ /* 0x002fe20000010000 */
[----:B------:R-:W-:Y:S02]  /*20a0*/  F2FP.SATFINITE.E4M3.F32.PACK_AB_MERGE_C R96, R97, R96, RZ ;  /* 0x000000606160723e */ /* 0x000fe400048070ff */
[----:B------:R-:W-:Y:S02]  /*20b0*/  F2FP.SATFINITE.E4M3.F32.PACK_AB_MERGE_C R98, R99, R98, RZ ;  /* 0x000000626362723e */ /* 0x000fe400048070ff */
[----:B------:R-:W-:Y:S02]  /*20c0*/  F2FP.SATFINITE.E4M3.F32.PACK_AB_MERGE_C R100, R101, R100, RZ ;  /* 0x000000646564723e */ /* 0x000fe400048070ff */
[----:B------:R-:W-:-:S02]  /*20d0*/  F2FP.SATFINITE.E4M3.F32.PACK_AB_MERGE_C R102, R103, R102, RZ ;  /* 0x000000666766723e */ /* 0x000fc400048070ff */
[----:B------:R-:W-:Y:S02]  /*20e0*/  F2FP.SATFINITE.E4M3.F32.PACK_AB_MERGE_C R32, R33, R32, RZ ;  /* 0x000000202120723e */ /* 0x000fe400048070ff */
[----:B------:R-:W-:Y:S02]  /*20f0*/  F2FP.SATFINITE.E4M3.F32.PACK_AB_MERGE_C R34, R35, R34, RZ ;  /* 0x000000222322723e */ /* 0x000fe400048070ff */
[----:B------:R-:W-:Y:S02]  /*2100*/  F2FP.SATFINITE.E4M3.F32.PACK_AB_MERGE_C R36, R37, R36, RZ ;  /* 0x000000242524723e */ /* 0x000fe400048070ff */
[----:B------:R-:W-:Y:S02]  /*2110*/  F2FP.SATFINITE.E4M3.F32.PACK_AB_MERGE_C R38, R39, R38, RZ ;  /* 0x000000262726723e */ /* 0x000fe400048070ff */
[----:B------:R-:W-:Y:S02]  /*2120*/  ISETP.LT.U32.AND P0, PT, R7, 0x20, P0 ;  /* 0x000000200700780c */ /* 0x000fe40000701070 */
[----:B------:R-:W-:-:S02]  /*2130*/  LOP3.LUT R5, R3, 0x10, RZ, 0x3c, !PT ;  /* 0x0000001003057812 */ /* 0x000fc400078e3cff */
[----:B------:R-:W-:Y:S02]  /*2140*/  F2FP.SATFINITE.E4M3.F32.PACK_AB_MERGE_C R104, R105, R104, RZ ;  /* 0x000000686968723e */ /* 0x000fe400048070ff */
[----:B------:R-:W-:Y:S01]  /*2150*/  F2FP.SATFINITE.E4M3.F32.PACK_AB_MERGE_C R106, R107, R106, RZ ;  /* 0x0000006a6b6a723e */ /* 0x000fe200048070ff */
[----:B------:R-:W1:Y:S01]  /*2160*/  @!P2 SYNCS.CCTL.IV [UR20+0x8008] ;  /* 0x00800800ff00a9b1 */ /* 0x000e620008000014 */
[----:B------:R-:W-:Y:S01]  /*2170*/  F2FP.SATFINITE.E4M3.F32.PACK_AB_MERGE_C R108, R109, R108, RZ ;  /* 0x0000006c6d6c723e */ /* 0x000fe200048070ff */
[----:B-1----:R-:W-:Y:S01]  /*2180*/  STS.U16 [R3+UR20], R88 ;  /* 0x0000005803007988 */ /* 0x002fe20008000414 */
[----:B------:R-:W-:Y:S02]  /*2190*/  F2FP.SATFINITE.E4M3.F32.PACK_AB_MERGE_C R110, R111, R110, RZ ;  /* 0x0000006e6f6e723e */ /* 0x000fe400048070ff */
[----:B------:R-:W-:Y:S01]  /*21a0*/  F2FP.SATFINITE.E4M3.F32.PACK_AB_MERGE_C R40, R41, R40, RZ ;  /* 0x000000282928723e */ /* 0x000fe200048070ff */
[----:B------:R-:W-:Y:S01]  /*21b0*/  STS.U16 [R3+UR20+0x400], R90 ;  /* 0x0004005a03007988 */ /* 0x000fe20008000414 */
[----:B------:R-:W-:Y:S01]  /*21c0*/  F2FP.SATFINITE.E4M3.F32.PACK_AB_MERGE_C R42, R43, R42, RZ ;  /* 0x0000002a2b2a723e */ /* 0x000fe200048070ff */
[----:B------:R-:W-:Y:S01]  /*21d0*/  VOTEU.ANY UP0, P0 ;  /* 0x00000000003f7886 */ /* 0x000fe20000000100 */
[----:B------:R-:W-:Y:S01]  /*21e0*/  F2FP.SATFINITE.E4M3.F32.PACK_AB_MERGE_C R44, R45, R44, RZ ;  /* 0x0000002c2d2c723e */ /* 0x000fe200048070ff */
[----:B------:R-:W-:Y:S01]  /*21f0*/  STS.U16 [R3+UR20+0x8], R92 ;  /* 0x0000085c03007988 */ /* 0x000fe20008000414 */
[----:B------:R-:W-:Y:S01]  /*2200*/  F2FP.SATFINITE.E4M3.F32.PACK_AB_MERGE_C R46, R47, R46, RZ ;  /* 0x0000002e2f2e723e */ /* 0x000fe200048070ff */
[----:B------:R-:W-:Y:S01]  /*2210*/  VOTEU.ANY UP1, P0 ;  /* 0x00000000003f7886 */ /* 0x000fe20000020100 */
[----:B------:R-:W-:Y:S01]  /*2220*/  LOP3.LUT R7, R3, 0x20, RZ, 0x3c, !PT ;  /* 0x0000002003077812 */ /* 0x000fe200078e3cff */
[----:B------:R-:W-:Y:S01]  /*2230*/  STS.U16 [R3+UR20+0x408], R94 ;  /* 0x0004085e03007988 */ /* 0x000fe20008000414 */
[----:B------:R-:W-:Y:S01]  /*2240*/  F2FP.SATFINITE.E4M3.F32.PACK_AB_MERGE_C R112, R113, R112, RZ ;  /* 0x000000707170723e */ /* 0x000fe200048070ff */
[----:B--2---:R-:W-:Y:S01]  /*2250*/  @UP0 UMOV UR6, UR32 ;  /* 0x0000002000060c82 */ /* 0x004fe20008000000 */
[----:B------:R-:W-:Y:S01]  /*2260*/  F2FP.SATFINITE.E4M3.F32.PACK_AB_MERGE_C R114, R115, R114, RZ ;  /* 0x000000727372723e */ /* 0x000fe200048070ff */
[----:B------:R-:W-:Y:S01]  /*2270*/  STS.U16 [R3+UR20+0x2000], R24 ;  /* 0x0020001803007988 */ /* 0x000fe20008000414 */
[----:B------:R-:W-:Y:S01]  /*2280*/  F2FP.SATFINITE.E4M3.F32.PACK_AB_MERGE_C R116, R117, R116, RZ ;  /* 0x000000747574723e */ /* 0x000fe200048070ff */
[----:B------:R-:W-:Y:S01]  /*2290*/  @UP0 UMOV UR7, UR33 ;  /* 0x0000002100070c82 */ /* 0x000fe20008000000 */
[----:B------:R-:W-:Y:S01]  /*22a0*/  F2FP.SATFINITE.E4M3.F32.PACK_AB_MERGE_C R118, R119, R118, RZ ;  /* 0x000000767776723e */ /* 0x000fe200048070ff */
[----:B------:R-:W-:Y:S01]  /*22b0*/  STS.U16 [R3+UR20+0x2400], R26 ;  /* 0x0024001a03007988 */ /* 0x000fe20008000414 */
[----:B------:R-:W-:-:S02]  /*22c0*/  F2FP.SATFINITE.E4M3.F32.PACK_AB_MERGE_C R48, R49, R48, RZ ;  /* 0x000000303130723e */ /* 0x000fc400048070ff */
[----:B------:R-:W-:Y:S01]  /*22d0*/  F2FP.SATFINITE.E4M3.F32.PACK_AB_MERGE_C R50, R51, R50, RZ ;  /* 0x000000323332723e */ /* 0x000fe200048070ff */
[----:B------:R-:W-:Y:S01]  /*22e0*/  STS.U16 [R3+UR20+0x2008], R28 ;  /* 0x0020081c03007988 */ /* 0x000fe20008000414 */
[----:B------:R-:W-:Y:S02]  /*22f0*/  F2FP.SATFINITE.E4M3.F32.PACK_AB_MERGE_C R52, R53, R52, RZ ;  /* 0x000000343534723e */ /* 0x000fe400048070ff */
[----:B------:R-:W-:Y:S01]  /*2300*/  F2FP.SATFINITE.E4M3.F32.PACK_AB_MERGE_C R54, R55, R54, RZ ;  /* 0x000000363736723e */ /* 0x000fe200048070ff */
[----:B------:R-:W-:Y:S01]  /*2310*/  STS.U16 [R3+UR20+0x2408], R30 ;  /* 0x0024081e03007988 */ /* 0x000fe20008000414 */
[----:B------:R-:W-:Y:S02]  /*2320*/  LOP3.LUT R9, R3, 0x30, RZ, 0x3c, !PT ;  /* 0x0000003003097812 */ /* 0x000fe400078e3cff */
[----:B------:R-:W-:Y:S01]  /*2330*/  F2FP.SATFINITE.E4M3.F32.PACK_AB_MERGE_C R120, R121, R120, RZ ;  /* 0x000000787978723e */ /* 0x000fe200048070ff */
[----:B------:R-:W-:Y:S01]  /*2340*/  STS.U16 [R5+UR20], R96 ;  /* 0x0000006005007988 */ /* 0x000fe20008000414 */
[----:B------:R-:W-:-:S02]  /*2350*/  F2FP.SATFINITE.E4M3.F32.PACK_AB_MERGE_C R122, R123, R122, RZ ;  /* 0x0000007a7b7a723e */ /* 0x000fc400048070ff */
[----:B------:R-:W-:Y:S01]  /*2360*/  F2FP.SATFINITE.E4M3.F32.PACK_AB_MERGE_C R124, R125, R124, RZ ;  /* 0x0000007c7d7c723e */ /* 0x000fe200048070ff */
[----:B------:R-:W-:Y:S01]  /*2370*/  STS.U16 [R5+UR20+0x400], R98 ;  /* 0x0004006205007988 */ /* 0x000fe20008000414 */
[----:B------:R-:W-:Y:S02]  /*2380*/  F2FP.SATFINITE.E4M3.F32.PACK_AB_MERGE_C R126, R127, R126, RZ ;  /* 0x0000007e7f7e723e */ /* 0x000fe400048070ff */
[----:B------:R-:W-:Y:S01]  /*2390*/  F2FP.SATFINITE.E4M3.F32.PACK_AB_MERGE_C R56, R57, R56, RZ ;  /* 0x000000383938723e */ /* 0x000fe200048070ff */
[----:B------:R-:W-:Y:S01]  /*23a0*/  STS.U16 [R5+UR20+0x8], R100 ;  /* 0x0000086405007988 */ /* 0x000fe20008000414 */
[----:B------:R-:W-:Y:S02]  /*23b0*/  F2FP.SATFINITE.E4M3.F32.PACK_AB_MERGE_C R58, R59, R58, RZ ;  /* 0x0000003a3b3a723e */ /* 0x000fe400048070ff */
        /* <DEDUP_REMOVED lines=13> */
[----:B------:R1:W-:Y:S01]  /*2490*/  STS.U16 [R5+UR20+0x2408], R38 ;  /* 0x0024082605007988 */ /* 0x0003e20008000414 */
[----:B------:R-:W-:Y:S02]  /*24a0*/  F2FP.SATFINITE.E4M3.F32.PACK_AB_MERGE_C R70, R71, R70, RZ ;  /* 0x000000464746723e */ /* 0x000fe400048070ff */
[----:B------:R-:W-:Y:S01]  /*24b0*/  F2FP.SATFINITE.E4M3.F32.PACK_AB_MERGE_C R136, R137, R136, RZ ;  /* 0x000000888988723e */ /* 0x000fe200048070ff */
[----:B------:R-:W-:Y:S01]  /*24c0*/  STS.U16 [R7+UR20], R104 ;  /* 0x0000006807007988 */ /* 0x000fe20008000414 */
[----:B------:R-:W-:Y:S02]  /*24d0*/  F2FP.SATFINITE.E4M3.F32.PACK_AB_MERGE_C R138, R139, R138, RZ ;  /* 0x0000008a8b8a723e */ /* 0x000fe400048070ff */
[----:B------:R-:W-:Y:S01]  /*24e0*/  F2FP.SATFINITE.E4M3.F32.PACK_AB_MERGE_C R140, R141, R140, RZ ;  /* 0x0000008c8d8c723e */ /* 0x000fe200048070ff */
[----:B------:R-:W-:Y:S01]  /*24f0*/  STS.U16 [R7+UR20+0x400], R106 ;  /* 0x0004006a07007988 */ /* 0x000fe20008000414 */
[----:B------:R-:W-:-:S02]  /*2500*/  F2FP.SATFINITE.E4M3.F32.PACK_AB_MERGE_C R142, R143, R142, RZ ;  /* 0x0000008e8f8e723e */ /* 0x000fc400048070ff */
[----:B-1----:R-:W-:Y:S01]  /*2510*/  LOP3.LUT R5, R3, 0x40, RZ, 0x3c, !PT ;  /* 0x0000004003057812 */ /* 0x002fe200078e3cff */
        /* <DEDUP_REMOVED lines=15> */
[----:B------:R1:W-:Y:S01]  /*2610*/  STS.U16 [R7+UR20+0x2408], R46 ;  /* 0x0024082e07007988 */ /* 0x0003e20008000414 */
[----:B------:R-:W-:-:S02]  /*2620*/  F2FP.SATFINITE.E4M3.F32.PACK_AB_MERGE_C R84, R85, R84, RZ ;  /* 0x000000545554723e */ /* 0x000fc400048070ff */
[----:B------:R-:W-:Y:S01]  /*2630*/  F2FP.SATFINITE.E4M3.F32.PACK_AB_MERGE_C R86, R87, R86, RZ ;  /* 0x000000565756723e */ /* 0x000fe200048070ff */
[----:B------:R-:W-:Y:S04]  /*2640*/  STS.U16 [R9+UR20], R112 ;  /* 0x0000007009007988 */ /* 0x000fe80008000414 */
[----:B------:R-:W-:Y:S01]  /*2650*/  STS.U16 [R9+UR20+0x400], R114 ;  /* 0x0004007209007988 */ /* 0x000fe20008000414 */
[----:B-1----:R-:W-:-:S03]  /*2660*/  LOP3.LUT R7, R3, 0x50, RZ, 0x3c, !PT ;  /* 0x0000005003077812 */ /* 0x002fc600078e3cff */
[----:B------:R-:W-:Y:S04]  /*2670*/  STS.U16 [R9+UR20+0x8], R116 ;  /* 0x0000087409007988 */ /* 0x000fe80008000414 */
[----:B------:R-:W-:Y:S04]  /*2680*/  STS.U16 [R9+UR20+0x408], R118 ;  /* 0x0004087609007988 */ /* 0x000fe80008000414 */
[----:B------:R-:W-:Y:S04]  /*2690*/  STS.U16 [R9+UR20+0x2000], R48 ;  /* 0x0020003009007988 */ /* 0x000fe80008000414 */
[----:B------:R-:W-:Y:S04]  /*26a0*/  STS.U16 [R9+UR20+0x2400], R50 ;  /* 0x0024003209007988 */ /* 0x000fe80008000414 */
[----:B------:R-:W-:Y:S04]  /*26b0*/  STS.U16 [R9+UR20+0x2008], R52 ;  /* 0x0020083409007988 */ /* 0x000fe80008000414 */
[----:B------:R1:W-:Y:S04]  /*26c0*/  STS.U16 [R9+UR20+0x2408], R54 ;  /* 0x0024083609007988 */ /* 0x0003e80008000414 */
[----:B------:R-:W-:Y:S04]  /*26d0*/  STS.U16 [R5+UR20], R120 ;  /* 0x0000007805007988 */ /* 0x000fe80008000414 */
[----:B------:R-:W-:Y:S01]  /*26e0*/  STS.U16 [R5+UR20+0x400], R122 ;  /* 0x0004007a05007988 */ /* 0x000fe20008000414 */
[----:B-1----:R-:W-:-:S02]  /*26f0*/  LOP3.LUT R9, R3, 0x60, RZ, 0x3c, !PT ;  /* 0x0000006003097812 */ /* 0x002fc400078e3cff */
[----:B------:R-:W-:Y:S01]  /*2700*/  LOP3.LUT R3, R3, 0x70, RZ, 0x3c, !PT ;  /* 0x0000007003037812 */ /* 0x000fe200078e3cff */
[----:B------:R-:W-:Y:S04]  /*2710*/  STS.U16 [R5+UR20+0x8], R124 ;  /* 0x0000087c05007988 */ /* 0x000fe80008000414 */
[----:B------:R-:W-:Y:S04]  /*2720*/  STS.U16 [R5+UR20+0x408], R126 ;  /* 0x0004087e05007988 */ /* 0x000fe80008000414 */
[----:B------:R-:W-:Y:S04]  /*2730*/  STS.U16 [R5+UR20+0x2000], R56 ;  /* 0x0020003805007988 */ /* 0x000fe80008000414 */
[----:B------:R-:W-:Y:S04]  /*2740*/  STS.U16 [R5+UR20+0x2400], R58 ;  /* 0x0024003a05007988 */ /* 0x000fe80008000414 */
[----:B------:R-:W-:Y:S04]  /*2750*/  STS.U16 [R5+UR20+0x2008], R60 ;  /* 0x0020083c05007988 */ /* 0x000fe80008000414 */
[----:B------:R-:W-:Y:S04]  /*2760*/  STS.U16 [R5+UR20+0x2408], R62 ;  /* 0x0024083e05007988 */ /* 0x000fe80008000414 */
[----:B------:R-:W-:Y:S04]  /*2770*/  STS.U16 [R7+UR20], R128 ;  /* 0x0000008007007988 */ /* 0x000fe80008000414 */
[----:B------:R-:W-:Y:S04]  /*2780*/  STS.U16 [R7+UR20+0x400], R130 ;  /* 0x0004008207007988 */ /* 0x000fe80008000414 */
        /* <DEDUP_REMOVED lines=21> */
[----:B------:R-:W-:Y:S01]  /*28e0*/  STS.U16 [R3+UR20+0x2408], R86 ;  /* 0x0024085603007988 */ /* 0x000fe20008000414 */
[----:B------:R1:W-:Y:S06]  /*28f0*/  MEMBAR.ALL.CTA ;  /* 0x0000000000007992 */ /* 0x0003ec0000008000 */
[----:B-1----:R-:W1:Y:S02]  /*2900*/  FENCE.VIEW.ASYNC.S ;  /* 0x00000000000073c6 */ /* 0x002e640000000000 */
[----:B-1----:R-:W-:Y:S06]  /*2910*/  BAR.SYNC.DEFER_BLOCKING 0x0 ;  /* 0x0000000000007b1d */ /* 0x002fec0000010000 */
[----:B------:R1:W-:Y:S01]  /*2920*/  @UP1 UTMASTG.2D [UR20], [UR6] ;  /* 0x00000014060013b5 */ /* 0x0003e20008008000 */
[----:B------:R0:W-:Y:S01]  /*2930*/  UTMACMDFLUSH ;  /* 0x00000000000079b7 */ /* 0x0001e20000000000 */
[----:B------:R-:W-:-:S04]  /*2940*/  DEPBAR.LE SB0, 0x0 ;  /* 0x000080000000791a */ /* 0x000fc80000000000 */
[----:B------:R-:W-:Y:S06]  /*2950*/  BAR.SYNC.DEFER_BLOCKING 0x0 ;  /* 0x0000000000007b1d */ /* 0x000fec0000010000 */
[----:B-1----:R-:W-:Y:S05]  /*2960*/  EXIT ;  /* 0x000000000000794d */ /* 0x002fea0003800000 */
.L_x_49:
[----:B------:R-:W1:Y:S02]  /*2970*/  SYNCS.PHASECHK.TRANS64.TRYWAIT P0, [UR22+0x8000], R2 ;  /* 0x00800002ff0075a7 */ /* 0x000e640008000156 */
[----:B-1----:R-:W-:Y:S05]  /*2980*/  @!P0 BRA `(.L_x_49) ;  /* 0xfffffffc00f88947 */ /* 0x002fea000383ffff */
[----:B------:R-:W-:Y:S05]  /*2990*/  BRA `(.L_x_51) ;  /* 0xfffffff400007947 */ /* 0x000fea000383ffff */
.L_x_52:
[----:B------:R-:W-:-:S00]  /*29a0*/  BRA `(.L_x_52) ;  /* 0xfffffffc00fc7947 */ /* 0x000fc0000383ffff */
[----:B------:R-:W-:-:S00]  /*29b0*/  NOP ;  /* 0x0000000000007918 */ /* 0x000fc00000000000 */
        /* <DEDUP_REMOVED lines=12> */
.L_x_53:


//--------------------- .nv.shared.gluon_wgmma    --------------------------
	.section	.nv.shared.gluon_wgmma,"aw",@nobits
	.sectionflags	@""
	.align	16
	.zero		1024


//--------------------- .nv.shared.reserved.0     --------------------------
	.section	.nv.shared.reserved.0,"aw",@nobits
	.weak		__nv_reservedSMEM_offset_0_alias
	.size		__nv_reservedSMEM_offset_0_alias, 0, 0
	.other		__nv_reservedSMEM_offset_0_alias,@"STO_CUDA_RESERVED_SHARED STV_DEFAULT"
__nv_reservedSMEM_offset_0_alias:
	.zero		0


//--------------------- .nv.constant0.gluon_wgmma --------------------------
	.section	.nv.constant0.gluon_wgmma,"a",@progbits
	.sectionflags	@""
	.align	4
.nv.constant0.gluon_wgmma:
	.zero		608


//--------------------- SYMBOLS --------------------------

	.type		.nv.reservedSmem.offset0,@object
	.size		.nv.reservedSmem.offset0,0x4
